//
// Generated by NVIDIA NVVM Compiler
//
// Compiler Build ID: CL-36424714
// Cuda compilation tools, release 13.0, V13.0.88
// Based on NVVM 20.0.0
//

.version 9.0
.target sm_100
.address_size 64

	// .globl	_Z10cal_phase1i
.const .align 8 .u64 Dist;
.const .align 4 .u32 pitch_d;
// _ZZ10cal_phase1iE10block_dist has been demoted
// _ZZ14cal_phase2_rowiiE10block_dist has been demoted
// _ZZ14cal_phase2_rowiiE10pivot_dist has been demoted
// _ZZ14cal_phase2_blkiiE10block_dist has been demoted
// _ZZ14cal_phase2_blkiiE10pivot_dist has been demoted
// _ZZ14cal_phase2_coliiE10block_dist has been demoted
// _ZZ14cal_phase2_coliiE10pivot_dist has been demoted
// _ZZ10cal_phase3iiiE10pvRow_dist has been demoted
// _ZZ10cal_phase3iiiE10pvCol_dist has been demoted
// _ZZ16cal_phase2_blk_2iiE10block_dist has been demoted
// _ZZ16cal_phase2_blk_2iiE10pivot_dist has been demoted
// _ZZ12cal_phase3_2iiiiE9pvR1_dist has been demoted
// _ZZ12cal_phase3_2iiiiE9pvC1_dist has been demoted
// _ZZ12cal_phase3_2iiiiE9pvC2_dist has been demoted

.visible .entry _Z10cal_phase1i(
	.param .u32 _Z10cal_phase1i_param_0
)
{
	.reg .pred 	%p<33>;
	.reg .b32 	%r<143>;
	.reg .b64 	%rd<5>;
	// demoted variable
	.shared .align 4 .b8 _ZZ10cal_phase1iE10block_dist[4096];
	ld.param.u32 	%r36, [_Z10cal_phase1i_param_0];
	mov.u32 	%r37, %tid.x;
	mov.u32 	%r38, %tid.y;
	ld.const.u32 	%r39, [pitch_d];
	add.s32 	%r40, %r36, %r37;
	mad.lo.s32 	%r41, %r39, %r38, %r40;
	ld.const.u64 	%rd2, [Dist];
	cvta.to.global.u64 	%rd3, %rd2;
	mul.wide.s32 	%rd4, %r41, 4;
	add.s64 	%rd1, %rd3, %rd4;
	ld.global.u32 	%r42, [%rd1];
	shl.b32 	%r43, %r38, 7;
	mov.u32 	%r44, _ZZ10cal_phase1iE10block_dist;
	add.s32 	%r1, %r44, %r43;
	shl.b32 	%r45, %r37, 2;
	add.s32 	%r2, %r1, %r45;
	st.shared.u32 	[%r2], %r42;
	bar.sync 	0;
	add.s32 	%r3, %r44, %r45;
	ld.shared.u32 	%r46, [%r1];
	ld.shared.u32 	%r47, [%r3];
	add.s32 	%r4, %r47, %r46;
	ld.shared.u32 	%r48, [%r2];
	setp.le.u32 	%p1, %r48, %r4;
	@%p1 bra 	$L__BB0_2;
	st.shared.u32 	[%r2], %r4;
$L__BB0_2:
	bar.sync 	0;
	ld.shared.u32 	%r49, [%r1+4];
	ld.shared.u32 	%r50, [%r3+128];
	add.s32 	%r5, %r50, %r49;
	ld.shared.u32 	%r51, [%r2];
	setp.le.u32 	%p2, %r51, %r5;
	@%p2 bra 	$L__BB0_4;
	st.shared.u32 	[%r2], %r5;
$L__BB0_4:
	bar.sync 	0;
	ld.shared.u32 	%r52, [%r1+8];
	ld.shared.u32 	%r53, [%r3+256];
	add.s32 	%r6, %r53, %r52;
	ld.shared.u32 	%r54, [%r2];
	setp.le.u32 	%p3, %r54, %r6;
	@%p3 bra 	$L__BB0_6;
	st.shared.u32 	[%r2], %r6;
$L__BB0_6:
	bar.sync 	0;
	ld.shared.u32 	%r55, [%r1+12];
	ld.shared.u32 	%r56, [%r3+384];
	add.s32 	%r7, %r56, %r55;
	ld.shared.u32 	%r57, [%r2];
	setp.le.u32 	%p4, %r57, %r7;
	@%p4 bra 	$L__BB0_8;
	st.shared.u32 	[%r2], %r7;
$L__BB0_8:
	bar.sync 	0;
	ld.shared.u32 	%r58, [%r1+16];
	ld.shared.u32 	%r59, [%r3+512];
	add.s32 	%r8, %r59, %r58;
	ld.shared.u32 	%r60, [%r2];
	setp.le.u32 	%p5, %r60, %r8;
	@%p5 bra 	$L__BB0_10;
	st.shared.u32 	[%r2], %r8;
$L__BB0_10:
	bar.sync 	0;
	ld.shared.u32 	%r61, [%r1+20];
	ld.shared.u32 	%r62, [%r3+640];
	add.s32 	%r9, %r62, %r61;
	ld.shared.u32 	%r63, [%r2];
	setp.le.u32 	%p6, %r63, %r9;
	@%p6 bra 	$L__BB0_12;
	st.shared.u32 	[%r2], %r9;
$L__BB0_12:
	bar.sync 	0;
	ld.shared.u32 	%r64, [%r1+24];
	ld.shared.u32 	%r65, [%r3+768];
	add.s32 	%r10, %r65, %r64;
	ld.shared.u32 	%r66, [%r2];
	setp.le.u32 	%p7, %r66, %r10;
	@%p7 bra 	$L__BB0_14;
	st.shared.u32 	[%r2], %r10;
$L__BB0_14:
	bar.sync 	0;
	ld.shared.u32 	%r67, [%r1+28];
	ld.shared.u32 	%r68, [%r3+896];
	add.s32 	%r11, %r68, %r67;
	ld.shared.u32 	%r69, [%r2];
	setp.le.u32 	%p8, %r69, %r11;
	@%p8 bra 	$L__BB0_16;
	st.shared.u32 	[%r2], %r11;
$L__BB0_16:
	bar.sync 	0;
	ld.shared.u32 	%r70, [%r1+32];
	ld.shared.u32 	%r71, [%r3+1024];
	add.s32 	%r12, %r71, %r70;
	ld.shared.u32 	%r72, [%r2];
	setp.le.u32 	%p9, %r72, %r12;
	@%p9 bra 	$L__BB0_18;
	st.shared.u32 	[%r2], %r12;
$L__BB0_18:
	bar.sync 	0;
	ld.shared.u32 	%r73, [%r1+36];
	ld.shared.u32 	%r74, [%r3+1152];
	add.s32 	%r13, %r74, %r73;
	ld.shared.u32 	%r75, [%r2];
	setp.le.u32 	%p10, %r75, %r13;
	@%p10 bra 	$L__BB0_20;
	st.shared.u32 	[%r2], %r13;
$L__BB0_20:
	bar.sync 	0;
	ld.shared.u32 	%r76, [%r1+40];
	ld.shared.u32 	%r77, [%r3+1280];
	add.s32 	%r14, %r77, %r76;
	ld.shared.u32 	%r78, [%r2];
	setp.le.u32 	%p11, %r78, %r14;
	@%p11 bra 	$L__BB0_22;
	st.shared.u32 	[%r2], %r14;
$L__BB0_22:
	bar.sync 	0;
	ld.shared.u32 	%r79, [%r1+44];
	ld.shared.u32 	%r80, [%r3+1408];
	add.s32 	%r15, %r80, %r79;
	ld.shared.u32 	%r81, [%r2];
	setp.le.u32 	%p12, %r81, %r15;
	@%p12 bra 	$L__BB0_24;
	st.shared.u32 	[%r2], %r15;
$L__BB0_24:
	bar.sync 	0;
	ld.shared.u32 	%r82, [%r1+48];
	ld.shared.u32 	%r83, [%r3+1536];
	add.s32 	%r16, %r83, %r82;
	ld.shared.u32 	%r84, [%r2];
	setp.le.u32 	%p13, %r84, %r16;
	@%p13 bra 	$L__BB0_26;
	st.shared.u32 	[%r2], %r16;
$L__BB0_26:
	bar.sync 	0;
	ld.shared.u32 	%r85, [%r1+52];
	ld.shared.u32 	%r86, [%r3+1664];
	add.s32 	%r17, %r86, %r85;
	ld.shared.u32 	%r87, [%r2];
	setp.le.u32 	%p14, %r87, %r17;
	@%p14 bra 	$L__BB0_28;
	st.shared.u32 	[%r2], %r17;
$L__BB0_28:
	bar.sync 	0;
	ld.shared.u32 	%r88, [%r1+56];
	ld.shared.u32 	%r89, [%r3+1792];
	add.s32 	%r18, %r89, %r88;
	ld.shared.u32 	%r90, [%r2];
	setp.le.u32 	%p15, %r90, %r18;
	@%p15 bra 	$L__BB0_30;
	st.shared.u32 	[%r2], %r18;
$L__BB0_30:
	bar.sync 	0;
	ld.shared.u32 	%r91, [%r1+60];
	ld.shared.u32 	%r92, [%r3+1920];
	add.s32 	%r19, %r92, %r91;
	ld.shared.u32 	%r93, [%r2];
	setp.le.u32 	%p16, %r93, %r19;
	@%p16 bra 	$L__BB0_32;
	st.shared.u32 	[%r2], %r19;
$L__BB0_32:
	bar.sync 	0;
	ld.shared.u32 	%r94, [%r1+64];
	ld.shared.u32 	%r95, [%r3+2048];
	add.s32 	%r20, %r95, %r94;
	ld.shared.u32 	%r96, [%r2];
	setp.le.u32 	%p17, %r96, %r20;
	@%p17 bra 	$L__BB0_34;
	st.shared.u32 	[%r2], %r20;
$L__BB0_34:
	bar.sync 	0;
	ld.shared.u32 	%r97, [%r1+68];
	ld.shared.u32 	%r98, [%r3+2176];
	add.s32 	%r21, %r98, %r97;
	ld.shared.u32 	%r99, [%r2];
	setp.le.u32 	%p18, %r99, %r21;
	@%p18 bra 	$L__BB0_36;
	st.shared.u32 	[%r2], %r21;
$L__BB0_36:
	bar.sync 	0;
	ld.shared.u32 	%r100, [%r1+72];
	ld.shared.u32 	%r101, [%r3+2304];
	add.s32 	%r22, %r101, %r100;
	ld.shared.u32 	%r102, [%r2];
	setp.le.u32 	%p19, %r102, %r22;
	@%p19 bra 	$L__BB0_38;
	st.shared.u32 	[%r2], %r22;
$L__BB0_38:
	bar.sync 	0;
	ld.shared.u32 	%r103, [%r1+76];
	ld.shared.u32 	%r104, [%r3+2432];
	add.s32 	%r23, %r104, %r103;
	ld.shared.u32 	%r105, [%r2];
	setp.le.u32 	%p20, %r105, %r23;
	@%p20 bra 	$L__BB0_40;
	st.shared.u32 	[%r2], %r23;
$L__BB0_40:
	bar.sync 	0;
	ld.shared.u32 	%r106, [%r1+80];
	ld.shared.u32 	%r107, [%r3+2560];
	add.s32 	%r24, %r107, %r106;
	ld.shared.u32 	%r108, [%r2];
	setp.le.u32 	%p21, %r108, %r24;
	@%p21 bra 	$L__BB0_42;
	st.shared.u32 	[%r2], %r24;
$L__BB0_42:
	bar.sync 	0;
	ld.shared.u32 	%r109, [%r1+84];
	ld.shared.u32 	%r110, [%r3+2688];
	add.s32 	%r25, %r110, %r109;
	ld.shared.u32 	%r111, [%r2];
	setp.le.u32 	%p22, %r111, %r25;
	@%p22 bra 	$L__BB0_44;
	st.shared.u32 	[%r2], %r25;
$L__BB0_44:
	bar.sync 	0;
	ld.shared.u32 	%r112, [%r1+88];
	ld.shared.u32 	%r113, [%r3+2816];
	add.s32 	%r26, %r113, %r112;
	ld.shared.u32 	%r114, [%r2];
	setp.le.u32 	%p23, %r114, %r26;
	@%p23 bra 	$L__BB0_46;
	st.shared.u32 	[%r2], %r26;
$L__BB0_46:
	bar.sync 	0;
	ld.shared.u32 	%r115, [%r1+92];
	ld.shared.u32 	%r116, [%r3+2944];
	add.s32 	%r27, %r116, %r115;
	ld.shared.u32 	%r117, [%r2];
	setp.le.u32 	%p24, %r117, %r27;
	@%p24 bra 	$L__BB0_48;
	st.shared.u32 	[%r2], %r27;
$L__BB0_48:
	bar.sync 	0;
	ld.shared.u32 	%r118, [%r1+96];
	ld.shared.u32 	%r119, [%r3+3072];
	add.s32 	%r28, %r119, %r118;
	ld.shared.u32 	%r120, [%r2];
	setp.le.u32 	%p25, %r120, %r28;
	@%p25 bra 	$L__BB0_50;
	st.shared.u32 	[%r2], %r28;
$L__BB0_50:
	bar.sync 	0;
	ld.shared.u32 	%r121, [%r1+100];
	ld.shared.u32 	%r122, [%r3+3200];
	add.s32 	%r29, %r122, %r121;
	ld.shared.u32 	%r123, [%r2];
	setp.le.u32 	%p26, %r123, %r29;
	@%p26 bra 	$L__BB0_52;
	st.shared.u32 	[%r2], %r29;
$L__BB0_52:
	bar.sync 	0;
	ld.shared.u32 	%r124, [%r1+104];
	ld.shared.u32 	%r125, [%r3+3328];
	add.s32 	%r30, %r125, %r124;
	ld.shared.u32 	%r126, [%r2];
	setp.le.u32 	%p27, %r126, %r30;
	@%p27 bra 	$L__BB0_54;
	st.shared.u32 	[%r2], %r30;
$L__BB0_54:
	bar.sync 	0;
	ld.shared.u32 	%r127, [%r1+108];
	ld.shared.u32 	%r128, [%r3+3456];
	add.s32 	%r31, %r128, %r127;
	ld.shared.u32 	%r129, [%r2];
	setp.le.u32 	%p28, %r129, %r31;
	@%p28 bra 	$L__BB0_56;
	st.shared.u32 	[%r2], %r31;
$L__BB0_56:
	bar.sync 	0;
	ld.shared.u32 	%r130, [%r1+112];
	ld.shared.u32 	%r131, [%r3+3584];
	add.s32 	%r32, %r131, %r130;
	ld.shared.u32 	%r132, [%r2];
	setp.le.u32 	%p29, %r132, %r32;
	@%p29 bra 	$L__BB0_58;
	st.shared.u32 	[%r2], %r32;
$L__BB0_58:
	bar.sync 	0;
	ld.shared.u32 	%r133, [%r1+116];
	ld.shared.u32 	%r134, [%r3+3712];
	add.s32 	%r33, %r134, %r133;
	ld.shared.u32 	%r135, [%r2];
	setp.le.u32 	%p30, %r135, %r33;
	@%p30 bra 	$L__BB0_60;
	st.shared.u32 	[%r2], %r33;
$L__BB0_60:
	bar.sync 	0;
	ld.shared.u32 	%r136, [%r1+120];
	ld.shared.u32 	%r137, [%r3+3840];
	add.s32 	%r34, %r137, %r136;
	ld.shared.u32 	%r138, [%r2];
	setp.le.u32 	%p31, %r138, %r34;
	@%p31 bra 	$L__BB0_62;
	st.shared.u32 	[%r2], %r34;
$L__BB0_62:
	bar.sync 	0;
	ld.shared.u32 	%r139, [%r1+124];
	ld.shared.u32 	%r140, [%r3+3968];
	add.s32 	%r35, %r140, %r139;
	ld.shared.u32 	%r141, [%r2];
	setp.le.u32 	%p32, %r141, %r35;
	@%p32 bra 	$L__BB0_64;
	st.shared.u32 	[%r2], %r35;
$L__BB0_64:
	bar.sync 	0;
	ld.shared.u32 	%r142, [%r2];
	st.global.u32 	[%rd1], %r142;
	ret;

}
	// .globl	_Z14cal_phase2_rowii
.visible .entry _Z14cal_phase2_rowii(
	.param .u32 _Z14cal_phase2_rowii_param_0,
	.param .u32 _Z14cal_phase2_rowii_param_1
)
{
	.reg .pred 	%p<34>;
	.reg .b32 	%r<150>;
	.reg .b64 	%rd<7>;
	// demoted variable
	.shared .align 4 .b8 _ZZ14cal_phase2_rowiiE10block_dist[4096];
	// demoted variable
	.shared .align 4 .b8 _ZZ14cal_phase2_rowiiE10pivot_dist[4096];
	ld.param.u32 	%r37, [_Z14cal_phase2_rowii_param_0];
	ld.param.u32 	%r38, [_Z14cal_phase2_rowii_param_1];
	mov.u32 	%r1, %ctaid.x;
	setp.eq.s32 	%p1, %r1, %r38;
	@%p1 bra 	$L__BB1_66;
	mov.u32 	%r39, %tid.x;
	mov.u32 	%r40, %tid.y;
	ld.const.u32 	%r41, [pitch_d];
	sub.s32 	%r42, %r1, %r38;
	shl.b32 	%r43, %r42, 5;
	ld.const.u64 	%rd2, [Dist];
	cvta.to.global.u64 	%rd3, %rd2;
	add.s32 	%r44, %r37, %r39;
	mad.lo.s32 	%r45, %r41, %r40, %r44;
	mul.wide.s32 	%rd4, %r45, 4;
	add.s64 	%rd5, %rd3, %rd4;
	ld.global.u32 	%r46, [%rd5];
	shl.b32 	%r47, %r40, 7;
	mov.u32 	%r48, _ZZ14cal_phase2_rowiiE10pivot_dist;
	add.s32 	%r2, %r48, %r47;
	shl.b32 	%r49, %r39, 2;
	add.s32 	%r50, %r2, %r49;
	st.shared.u32 	[%r50], %r46;
	mul.wide.s32 	%rd6, %r43, 4;
	add.s64 	%rd1, %rd5, %rd6;
	ld.global.u32 	%r51, [%rd1];
	mov.u32 	%r52, _ZZ14cal_phase2_rowiiE10block_dist;
	add.s32 	%r4, %r52, %r49;
	add.s32 	%r3, %r4, %r47;
	st.shared.u32 	[%r3], %r51;
	bar.sync 	0;
	ld.shared.u32 	%r53, [%r2];
	ld.shared.u32 	%r54, [%r4];
	add.s32 	%r5, %r54, %r53;
	ld.shared.u32 	%r55, [%r3];
	setp.le.u32 	%p2, %r55, %r5;
	@%p2 bra 	$L__BB1_3;
	st.shared.u32 	[%r3], %r5;
$L__BB1_3:
	bar.sync 	0;
	ld.shared.u32 	%r56, [%r2+4];
	ld.shared.u32 	%r57, [%r4+128];
	add.s32 	%r6, %r57, %r56;
	ld.shared.u32 	%r58, [%r3];
	setp.le.u32 	%p3, %r58, %r6;
	@%p3 bra 	$L__BB1_5;
	st.shared.u32 	[%r3], %r6;
$L__BB1_5:
	bar.sync 	0;
	ld.shared.u32 	%r59, [%r2+8];
	ld.shared.u32 	%r60, [%r4+256];
	add.s32 	%r7, %r60, %r59;
	ld.shared.u32 	%r61, [%r3];
	setp.le.u32 	%p4, %r61, %r7;
	@%p4 bra 	$L__BB1_7;
	st.shared.u32 	[%r3], %r7;
$L__BB1_7:
	bar.sync 	0;
	ld.shared.u32 	%r62, [%r2+12];
	ld.shared.u32 	%r63, [%r4+384];
	add.s32 	%r8, %r63, %r62;
	ld.shared.u32 	%r64, [%r3];
	setp.le.u32 	%p5, %r64, %r8;
	@%p5 bra 	$L__BB1_9;
	st.shared.u32 	[%r3], %r8;
$L__BB1_9:
	bar.sync 	0;
	ld.shared.u32 	%r65, [%r2+16];
	ld.shared.u32 	%r66, [%r4+512];
	add.s32 	%r9, %r66, %r65;
	ld.shared.u32 	%r67, [%r3];
	setp.le.u32 	%p6, %r67, %r9;
	@%p6 bra 	$L__BB1_11;
	st.shared.u32 	[%r3], %r9;
$L__BB1_11:
	bar.sync 	0;
	ld.shared.u32 	%r68, [%r2+20];
	ld.shared.u32 	%r69, [%r4+640];
	add.s32 	%r10, %r69, %r68;
	ld.shared.u32 	%r70, [%r3];
	setp.le.u32 	%p7, %r70, %r10;
	@%p7 bra 	$L__BB1_13;
	st.shared.u32 	[%r3], %r10;
$L__BB1_13:
	bar.sync 	0;
	ld.shared.u32 	%r71, [%r2+24];
	ld.shared.u32 	%r72, [%r4+768];
	add.s32 	%r11, %r72, %r71;
	ld.shared.u32 	%r73, [%r3];
	setp.le.u32 	%p8, %r73, %r11;
	@%p8 bra 	$L__BB1_15;
	st.shared.u32 	[%r3], %r11;
$L__BB1_15:
	bar.sync 	0;
	ld.shared.u32 	%r74, [%r2+28];
	ld.shared.u32 	%r75, [%r4+896];
	add.s32 	%r12, %r75, %r74;
	ld.shared.u32 	%r76, [%r3];
	setp.le.u32 	%p9, %r76, %r12;
	@%p9 bra 	$L__BB1_17;
	st.shared.u32 	[%r3], %r12;
$L__BB1_17:
	bar.sync 	0;
	ld.shared.u32 	%r77, [%r2+32];
	ld.shared.u32 	%r78, [%r4+1024];
	add.s32 	%r13, %r78, %r77;
	ld.shared.u32 	%r79, [%r3];
	setp.le.u32 	%p10, %r79, %r13;
	@%p10 bra 	$L__BB1_19;
	st.shared.u32 	[%r3], %r13;
$L__BB1_19:
	bar.sync 	0;
	ld.shared.u32 	%r80, [%r2+36];
	ld.shared.u32 	%r81, [%r4+1152];
	add.s32 	%r14, %r81, %r80;
	ld.shared.u32 	%r82, [%r3];
	setp.le.u32 	%p11, %r82, %r14;
	@%p11 bra 	$L__BB1_21;
	st.shared.u32 	[%r3], %r14;
$L__BB1_21:
	bar.sync 	0;
	ld.shared.u32 	%r83, [%r2+40];
	ld.shared.u32 	%r84, [%r4+1280];
	add.s32 	%r15, %r84, %r83;
	ld.shared.u32 	%r85, [%r3];
	setp.le.u32 	%p12, %r85, %r15;
	@%p12 bra 	$L__BB1_23;
	st.shared.u32 	[%r3], %r15;
$L__BB1_23:
	bar.sync 	0;
	ld.shared.u32 	%r86, [%r2+44];
	ld.shared.u32 	%r87, [%r4+1408];
	add.s32 	%r16, %r87, %r86;
	ld.shared.u32 	%r88, [%r3];
	setp.le.u32 	%p13, %r88, %r16;
	@%p13 bra 	$L__BB1_25;
	st.shared.u32 	[%r3], %r16;
$L__BB1_25:
	bar.sync 	0;
	ld.shared.u32 	%r89, [%r2+48];
	ld.shared.u32 	%r90, [%r4+1536];
	add.s32 	%r17, %r90, %r89;
	ld.shared.u32 	%r91, [%r3];
	setp.le.u32 	%p14, %r91, %r17;
	@%p14 bra 	$L__BB1_27;
	st.shared.u32 	[%r3], %r17;
$L__BB1_27:
	bar.sync 	0;
	ld.shared.u32 	%r92, [%r2+52];
	ld.shared.u32 	%r93, [%r4+1664];
	add.s32 	%r18, %r93, %r92;
	ld.shared.u32 	%r94, [%r3];
	setp.le.u32 	%p15, %r94, %r18;
	@%p15 bra 	$L__BB1_29;
	st.shared.u32 	[%r3], %r18;
$L__BB1_29:
	bar.sync 	0;
	ld.shared.u32 	%r95, [%r2+56];
	ld.shared.u32 	%r96, [%r4+1792];
	add.s32 	%r19, %r96, %r95;
	ld.shared.u32 	%r97, [%r3];
	setp.le.u32 	%p16, %r97, %r19;
	@%p16 bra 	$L__BB1_31;
	st.shared.u32 	[%r3], %r19;
$L__BB1_31:
	bar.sync 	0;
	ld.shared.u32 	%r98, [%r2+60];
	ld.shared.u32 	%r99, [%r4+1920];
	add.s32 	%r20, %r99, %r98;
	ld.shared.u32 	%r100, [%r3];
	setp.le.u32 	%p17, %r100, %r20;
	@%p17 bra 	$L__BB1_33;
	st.shared.u32 	[%r3], %r20;
$L__BB1_33:
	bar.sync 	0;
	ld.shared.u32 	%r101, [%r2+64];
	ld.shared.u32 	%r102, [%r4+2048];
	add.s32 	%r21, %r102, %r101;
	ld.shared.u32 	%r103, [%r3];
	setp.le.u32 	%p18, %r103, %r21;
	@%p18 bra 	$L__BB1_35;
	st.shared.u32 	[%r3], %r21;
$L__BB1_35:
	bar.sync 	0;
	ld.shared.u32 	%r104, [%r2+68];
	ld.shared.u32 	%r105, [%r4+2176];
	add.s32 	%r22, %r105, %r104;
	ld.shared.u32 	%r106, [%r3];
	setp.le.u32 	%p19, %r106, %r22;
	@%p19 bra 	$L__BB1_37;
	st.shared.u32 	[%r3], %r22;
$L__BB1_37:
	bar.sync 	0;
	ld.shared.u32 	%r107, [%r2+72];
	ld.shared.u32 	%r108, [%r4+2304];
	add.s32 	%r23, %r108, %r107;
	ld.shared.u32 	%r109, [%r3];
	setp.le.u32 	%p20, %r109, %r23;
	@%p20 bra 	$L__BB1_39;
	st.shared.u32 	[%r3], %r23;
$L__BB1_39:
	bar.sync 	0;
	ld.shared.u32 	%r110, [%r2+76];
	ld.shared.u32 	%r111, [%r4+2432];
	add.s32 	%r24, %r111, %r110;
	ld.shared.u32 	%r112, [%r3];
	setp.le.u32 	%p21, %r112, %r24;
	@%p21 bra 	$L__BB1_41;
	st.shared.u32 	[%r3], %r24;
$L__BB1_41:
	bar.sync 	0;
	ld.shared.u32 	%r113, [%r2+80];
	ld.shared.u32 	%r114, [%r4+2560];
	add.s32 	%r25, %r114, %r113;
	ld.shared.u32 	%r115, [%r3];
	setp.le.u32 	%p22, %r115, %r25;
	@%p22 bra 	$L__BB1_43;
	st.shared.u32 	[%r3], %r25;
$L__BB1_43:
	bar.sync 	0;
	ld.shared.u32 	%r116, [%r2+84];
	ld.shared.u32 	%r117, [%r4+2688];
	add.s32 	%r26, %r117, %r116;
	ld.shared.u32 	%r118, [%r3];
	setp.le.u32 	%p23, %r118, %r26;
	@%p23 bra 	$L__BB1_45;
	st.shared.u32 	[%r3], %r26;
$L__BB1_45:
	bar.sync 	0;
	ld.shared.u32 	%r119, [%r2+88];
	ld.shared.u32 	%r120, [%r4+2816];
	add.s32 	%r27, %r120, %r119;
	ld.shared.u32 	%r121, [%r3];
	setp.le.u32 	%p24, %r121, %r27;
	@%p24 bra 	$L__BB1_47;
	st.shared.u32 	[%r3], %r27;
$L__BB1_47:
	bar.sync 	0;
	ld.shared.u32 	%r122, [%r2+92];
	ld.shared.u32 	%r123, [%r4+2944];
	add.s32 	%r28, %r123, %r122;
	ld.shared.u32 	%r124, [%r3];
	setp.le.u32 	%p25, %r124, %r28;
	@%p25 bra 	$L__BB1_49;
	st.shared.u32 	[%r3], %r28;
$L__BB1_49:
	bar.sync 	0;
	ld.shared.u32 	%r125, [%r2+96];
	ld.shared.u32 	%r126, [%r4+3072];
	add.s32 	%r29, %r126, %r125;
	ld.shared.u32 	%r127, [%r3];
	setp.le.u32 	%p26, %r127, %r29;
	@%p26 bra 	$L__BB1_51;
	st.shared.u32 	[%r3], %r29;
$L__BB1_51:
	bar.sync 	0;
	ld.shared.u32 	%r128, [%r2+100];
	ld.shared.u32 	%r129, [%r4+3200];
	add.s32 	%r30, %r129, %r128;
	ld.shared.u32 	%r130, [%r3];
	setp.le.u32 	%p27, %r130, %r30;
	@%p27 bra 	$L__BB1_53;
	st.shared.u32 	[%r3], %r30;
$L__BB1_53:
	bar.sync 	0;
	ld.shared.u32 	%r131, [%r2+104];
	ld.shared.u32 	%r132, [%r4+3328];
	add.s32 	%r31, %r132, %r131;
	ld.shared.u32 	%r133, [%r3];
	setp.le.u32 	%p28, %r133, %r31;
	@%p28 bra 	$L__BB1_55;
	st.shared.u32 	[%r3], %r31;
$L__BB1_55:
	bar.sync 	0;
	ld.shared.u32 	%r134, [%r2+108];
	ld.shared.u32 	%r135, [%r4+3456];
	add.s32 	%r32, %r135, %r134;
	ld.shared.u32 	%r136, [%r3];
	setp.le.u32 	%p29, %r136, %r32;
	@%p29 bra 	$L__BB1_57;
	st.shared.u32 	[%r3], %r32;
$L__BB1_57:
	bar.sync 	0;
	ld.shared.u32 	%r137, [%r2+112];
	ld.shared.u32 	%r138, [%r4+3584];
	add.s32 	%r33, %r138, %r137;
	ld.shared.u32 	%r139, [%r3];
	setp.le.u32 	%p30, %r139, %r33;
	@%p30 bra 	$L__BB1_59;
	st.shared.u32 	[%r3], %r33;
$L__BB1_59:
	bar.sync 	0;
	ld.shared.u32 	%r140, [%r2+116];
	ld.shared.u32 	%r141, [%r4+3712];
	add.s32 	%r34, %r141, %r140;
	ld.shared.u32 	%r142, [%r3];
	setp.le.u32 	%p31, %r142, %r34;
	@%p31 bra 	$L__BB1_61;
	st.shared.u32 	[%r3], %r34;
$L__BB1_61:
	bar.sync 	0;
	ld.shared.u32 	%r143, [%r2+120];
	ld.shared.u32 	%r144, [%r4+3840];
	add.s32 	%r35, %r144, %r143;
	ld.shared.u32 	%r145, [%r3];
	setp.le.u32 	%p32, %r145, %r35;
	@%p32 bra 	$L__BB1_63;
	st.shared.u32 	[%r3], %r35;
$L__BB1_63:
	bar.sync 	0;
	ld.shared.u32 	%r146, [%r2+124];
	ld.shared.u32 	%r147, [%r4+3968];
	add.s32 	%r36, %r147, %r146;
	ld.shared.u32 	%r148, [%r3];
	setp.le.u32 	%p33, %r148, %r36;
	@%p33 bra 	$L__BB1_65;
	st.shared.u32 	[%r3], %r36;
$L__BB1_65:
	bar.sync 	0;
	ld.shared.u32 	%r149, [%r3];
	st.global.u32 	[%rd1], %r149;
$L__BB1_66:
	ret;

}
	// .globl	_Z14cal_phase2_blkii
.visible .entry _Z14cal_phase2_blkii(
	.param .u32 _Z14cal_phase2_blkii_param_0,
	.param .u32 _Z14cal_phase2_blkii_param_1
)
{
	.reg .pred 	%p<33>;
	.reg .b32 	%r<148>;
	.reg .b64 	%rd<7>;
	// demoted variable
	.shared .align 4 .b8 _ZZ14cal_phase2_blkiiE10block_dist[4096];
	// demoted variable
	.shared .align 4 .b8 _ZZ14cal_phase2_blkiiE10pivot_dist[4096];
	ld.param.u32 	%r36, [_Z14cal_phase2_blkii_param_0];
	ld.param.u32 	%r37, [_Z14cal_phase2_blkii_param_1];
	mov.u32 	%r38, %tid.x;
	mov.u32 	%r39, %tid.y;
	ld.const.u32 	%r40, [pitch_d];
	mad.lo.s32 	%r41, %r40, %r39, %r38;
	ld.const.u64 	%rd2, [Dist];
	cvta.to.global.u64 	%rd3, %rd2;
	add.s32 	%r42, %r41, %r36;
	mul.wide.s32 	%rd4, %r42, 4;
	add.s64 	%rd5, %rd3, %rd4;
	ld.global.u32 	%r43, [%rd5];
	shl.b32 	%r44, %r39, 7;
	mov.u32 	%r45, _ZZ14cal_phase2_blkiiE10pivot_dist;
	shl.b32 	%r46, %r38, 2;
	add.s32 	%r3, %r45, %r46;
	add.s32 	%r47, %r3, %r44;
	st.shared.u32 	[%r47], %r43;
	add.s32 	%r48, %r41, %r37;
	mul.wide.s32 	%rd6, %r48, 4;
	add.s64 	%rd1, %rd3, %rd6;
	ld.global.u32 	%r49, [%rd1];
	mov.u32 	%r50, _ZZ14cal_phase2_blkiiE10block_dist;
	add.s32 	%r1, %r50, %r44;
	add.s32 	%r2, %r1, %r46;
	st.shared.u32 	[%r2], %r49;
	bar.sync 	0;
	ld.shared.u32 	%r51, [%r1];
	ld.shared.u32 	%r52, [%r3];
	add.s32 	%r4, %r52, %r51;
	ld.shared.u32 	%r53, [%r2];
	setp.le.u32 	%p1, %r53, %r4;
	@%p1 bra 	$L__BB2_2;
	st.shared.u32 	[%r2], %r4;
$L__BB2_2:
	bar.sync 	0;
	ld.shared.u32 	%r54, [%r1+4];
	ld.shared.u32 	%r55, [%r3+128];
	add.s32 	%r5, %r55, %r54;
	ld.shared.u32 	%r56, [%r2];
	setp.le.u32 	%p2, %r56, %r5;
	@%p2 bra 	$L__BB2_4;
	st.shared.u32 	[%r2], %r5;
$L__BB2_4:
	bar.sync 	0;
	ld.shared.u32 	%r57, [%r1+8];
	ld.shared.u32 	%r58, [%r3+256];
	add.s32 	%r6, %r58, %r57;
	ld.shared.u32 	%r59, [%r2];
	setp.le.u32 	%p3, %r59, %r6;
	@%p3 bra 	$L__BB2_6;
	st.shared.u32 	[%r2], %r6;
$L__BB2_6:
	bar.sync 	0;
	ld.shared.u32 	%r60, [%r1+12];
	ld.shared.u32 	%r61, [%r3+384];
	add.s32 	%r7, %r61, %r60;
	ld.shared.u32 	%r62, [%r2];
	setp.le.u32 	%p4, %r62, %r7;
	@%p4 bra 	$L__BB2_8;
	st.shared.u32 	[%r2], %r7;
$L__BB2_8:
	bar.sync 	0;
	ld.shared.u32 	%r63, [%r1+16];
	ld.shared.u32 	%r64, [%r3+512];
	add.s32 	%r8, %r64, %r63;
	ld.shared.u32 	%r65, [%r2];
	setp.le.u32 	%p5, %r65, %r8;
	@%p5 bra 	$L__BB2_10;
	st.shared.u32 	[%r2], %r8;
$L__BB2_10:
	bar.sync 	0;
	ld.shared.u32 	%r66, [%r1+20];
	ld.shared.u32 	%r67, [%r3+640];
	add.s32 	%r9, %r67, %r66;
	ld.shared.u32 	%r68, [%r2];
	setp.le.u32 	%p6, %r68, %r9;
	@%p6 bra 	$L__BB2_12;
	st.shared.u32 	[%r2], %r9;
$L__BB2_12:
	bar.sync 	0;
	ld.shared.u32 	%r69, [%r1+24];
	ld.shared.u32 	%r70, [%r3+768];
	add.s32 	%r10, %r70, %r69;
	ld.shared.u32 	%r71, [%r2];
	setp.le.u32 	%p7, %r71, %r10;
	@%p7 bra 	$L__BB2_14;
	st.shared.u32 	[%r2], %r10;
$L__BB2_14:
	bar.sync 	0;
	ld.shared.u32 	%r72, [%r1+28];
	ld.shared.u32 	%r73, [%r3+896];
	add.s32 	%r11, %r73, %r72;
	ld.shared.u32 	%r74, [%r2];
	setp.le.u32 	%p8, %r74, %r11;
	@%p8 bra 	$L__BB2_16;
	st.shared.u32 	[%r2], %r11;
$L__BB2_16:
	bar.sync 	0;
	ld.shared.u32 	%r75, [%r1+32];
	ld.shared.u32 	%r76, [%r3+1024];
	add.s32 	%r12, %r76, %r75;
	ld.shared.u32 	%r77, [%r2];
	setp.le.u32 	%p9, %r77, %r12;
	@%p9 bra 	$L__BB2_18;
	st.shared.u32 	[%r2], %r12;
$L__BB2_18:
	bar.sync 	0;
	ld.shared.u32 	%r78, [%r1+36];
	ld.shared.u32 	%r79, [%r3+1152];
	add.s32 	%r13, %r79, %r78;
	ld.shared.u32 	%r80, [%r2];
	setp.le.u32 	%p10, %r80, %r13;
	@%p10 bra 	$L__BB2_20;
	st.shared.u32 	[%r2], %r13;
$L__BB2_20:
	bar.sync 	0;
	ld.shared.u32 	%r81, [%r1+40];
	ld.shared.u32 	%r82, [%r3+1280];
	add.s32 	%r14, %r82, %r81;
	ld.shared.u32 	%r83, [%r2];
	setp.le.u32 	%p11, %r83, %r14;
	@%p11 bra 	$L__BB2_22;
	st.shared.u32 	[%r2], %r14;
$L__BB2_22:
	bar.sync 	0;
	ld.shared.u32 	%r84, [%r1+44];
	ld.shared.u32 	%r85, [%r3+1408];
	add.s32 	%r15, %r85, %r84;
	ld.shared.u32 	%r86, [%r2];
	setp.le.u32 	%p12, %r86, %r15;
	@%p12 bra 	$L__BB2_24;
	st.shared.u32 	[%r2], %r15;
$L__BB2_24:
	bar.sync 	0;
	ld.shared.u32 	%r87, [%r1+48];
	ld.shared.u32 	%r88, [%r3+1536];
	add.s32 	%r16, %r88, %r87;
	ld.shared.u32 	%r89, [%r2];
	setp.le.u32 	%p13, %r89, %r16;
	@%p13 bra 	$L__BB2_26;
	st.shared.u32 	[%r2], %r16;
$L__BB2_26:
	bar.sync 	0;
	ld.shared.u32 	%r90, [%r1+52];
	ld.shared.u32 	%r91, [%r3+1664];
	add.s32 	%r17, %r91, %r90;
	ld.shared.u32 	%r92, [%r2];
	setp.le.u32 	%p14, %r92, %r17;
	@%p14 bra 	$L__BB2_28;
	st.shared.u32 	[%r2], %r17;
$L__BB2_28:
	bar.sync 	0;
	ld.shared.u32 	%r93, [%r1+56];
	ld.shared.u32 	%r94, [%r3+1792];
	add.s32 	%r18, %r94, %r93;
	ld.shared.u32 	%r95, [%r2];
	setp.le.u32 	%p15, %r95, %r18;
	@%p15 bra 	$L__BB2_30;
	st.shared.u32 	[%r2], %r18;
$L__BB2_30:
	bar.sync 	0;
	ld.shared.u32 	%r96, [%r1+60];
	ld.shared.u32 	%r97, [%r3+1920];
	add.s32 	%r19, %r97, %r96;
	ld.shared.u32 	%r98, [%r2];
	setp.le.u32 	%p16, %r98, %r19;
	@%p16 bra 	$L__BB2_32;
	st.shared.u32 	[%r2], %r19;
$L__BB2_32:
	bar.sync 	0;
	ld.shared.u32 	%r99, [%r1+64];
	ld.shared.u32 	%r100, [%r3+2048];
	add.s32 	%r20, %r100, %r99;
	ld.shared.u32 	%r101, [%r2];
	setp.le.u32 	%p17, %r101, %r20;
	@%p17 bra 	$L__BB2_34;
	st.shared.u32 	[%r2], %r20;
$L__BB2_34:
	bar.sync 	0;
	ld.shared.u32 	%r102, [%r1+68];
	ld.shared.u32 	%r103, [%r3+2176];
	add.s32 	%r21, %r103, %r102;
	ld.shared.u32 	%r104, [%r2];
	setp.le.u32 	%p18, %r104, %r21;
	@%p18 bra 	$L__BB2_36;
	st.shared.u32 	[%r2], %r21;
$L__BB2_36:
	bar.sync 	0;
	ld.shared.u32 	%r105, [%r1+72];
	ld.shared.u32 	%r106, [%r3+2304];
	add.s32 	%r22, %r106, %r105;
	ld.shared.u32 	%r107, [%r2];
	setp.le.u32 	%p19, %r107, %r22;
	@%p19 bra 	$L__BB2_38;
	st.shared.u32 	[%r2], %r22;
$L__BB2_38:
	bar.sync 	0;
	ld.shared.u32 	%r108, [%r1+76];
	ld.shared.u32 	%r109, [%r3+2432];
	add.s32 	%r23, %r109, %r108;
	ld.shared.u32 	%r110, [%r2];
	setp.le.u32 	%p20, %r110, %r23;
	@%p20 bra 	$L__BB2_40;
	st.shared.u32 	[%r2], %r23;
$L__BB2_40:
	bar.sync 	0;
	ld.shared.u32 	%r111, [%r1+80];
	ld.shared.u32 	%r112, [%r3+2560];
	add.s32 	%r24, %r112, %r111;
	ld.shared.u32 	%r113, [%r2];
	setp.le.u32 	%p21, %r113, %r24;
	@%p21 bra 	$L__BB2_42;
	st.shared.u32 	[%r2], %r24;
$L__BB2_42:
	bar.sync 	0;
	ld.shared.u32 	%r114, [%r1+84];
	ld.shared.u32 	%r115, [%r3+2688];
	add.s32 	%r25, %r115, %r114;
	ld.shared.u32 	%r116, [%r2];
	setp.le.u32 	%p22, %r116, %r25;
	@%p22 bra 	$L__BB2_44;
	st.shared.u32 	[%r2], %r25;
$L__BB2_44:
	bar.sync 	0;
	ld.shared.u32 	%r117, [%r1+88];
	ld.shared.u32 	%r118, [%r3+2816];
	add.s32 	%r26, %r118, %r117;
	ld.shared.u32 	%r119, [%r2];
	setp.le.u32 	%p23, %r119, %r26;
	@%p23 bra 	$L__BB2_46;
	st.shared.u32 	[%r2], %r26;
$L__BB2_46:
	bar.sync 	0;
	ld.shared.u32 	%r120, [%r1+92];
	ld.shared.u32 	%r121, [%r3+2944];
	add.s32 	%r27, %r121, %r120;
	ld.shared.u32 	%r122, [%r2];
	setp.le.u32 	%p24, %r122, %r27;
	@%p24 bra 	$L__BB2_48;
	st.shared.u32 	[%r2], %r27;
$L__BB2_48:
	bar.sync 	0;
	ld.shared.u32 	%r123, [%r1+96];
	ld.shared.u32 	%r124, [%r3+3072];
	add.s32 	%r28, %r124, %r123;
	ld.shared.u32 	%r125, [%r2];
	setp.le.u32 	%p25, %r125, %r28;
	@%p25 bra 	$L__BB2_50;
	st.shared.u32 	[%r2], %r28;
$L__BB2_50:
	bar.sync 	0;
	ld.shared.u32 	%r126, [%r1+100];
	ld.shared.u32 	%r127, [%r3+3200];
	add.s32 	%r29, %r127, %r126;
	ld.shared.u32 	%r128, [%r2];
	setp.le.u32 	%p26, %r128, %r29;
	@%p26 bra 	$L__BB2_52;
	st.shared.u32 	[%r2], %r29;
$L__BB2_52:
	bar.sync 	0;
	ld.shared.u32 	%r129, [%r1+104];
	ld.shared.u32 	%r130, [%r3+3328];
	add.s32 	%r30, %r130, %r129;
	ld.shared.u32 	%r131, [%r2];
	setp.le.u32 	%p27, %r131, %r30;
	@%p27 bra 	$L__BB2_54;
	st.shared.u32 	[%r2], %r30;
$L__BB2_54:
	bar.sync 	0;
	ld.shared.u32 	%r132, [%r1+108];
	ld.shared.u32 	%r133, [%r3+3456];
	add.s32 	%r31, %r133, %r132;
	ld.shared.u32 	%r134, [%r2];
	setp.le.u32 	%p28, %r134, %r31;
	@%p28 bra 	$L__BB2_56;
	st.shared.u32 	[%r2], %r31;
$L__BB2_56:
	bar.sync 	0;
	ld.shared.u32 	%r135, [%r1+112];
	ld.shared.u32 	%r136, [%r3+3584];
	add.s32 	%r32, %r136, %r135;
	ld.shared.u32 	%r137, [%r2];
	setp.le.u32 	%p29, %r137, %r32;
	@%p29 bra 	$L__BB2_58;
	st.shared.u32 	[%r2], %r32;
$L__BB2_58:
	bar.sync 	0;
	ld.shared.u32 	%r138, [%r1+116];
	ld.shared.u32 	%r139, [%r3+3712];
	add.s32 	%r33, %r139, %r138;
	ld.shared.u32 	%r140, [%r2];
	setp.le.u32 	%p30, %r140, %r33;
	@%p30 bra 	$L__BB2_60;
	st.shared.u32 	[%r2], %r33;
$L__BB2_60:
	bar.sync 	0;
	ld.shared.u32 	%r141, [%r1+120];
	ld.shared.u32 	%r142, [%r3+3840];
	add.s32 	%r34, %r142, %r141;
	ld.shared.u32 	%r143, [%r2];
	setp.le.u32 	%p31, %r143, %r34;
	@%p31 bra 	$L__BB2_62;
	st.shared.u32 	[%r2], %r34;
$L__BB2_62:
	bar.sync 	0;
	ld.shared.u32 	%r144, [%r1+124];
	ld.shared.u32 	%r145, [%r3+3968];
	add.s32 	%r35, %r145, %r144;
	ld.shared.u32 	%r146, [%r2];
	setp.le.u32 	%p32, %r146, %r35;
	@%p32 bra 	$L__BB2_64;
	st.shared.u32 	[%r2], %r35;
$L__BB2_64:
	bar.sync 	0;
	ld.shared.u32 	%r147, [%r2];
	st.global.u32 	[%rd1], %r147;
	ret;

}
	// .globl	_Z14cal_phase2_colii
.visible .entry _Z14cal_phase2_colii(
	.param .u32 _Z14cal_phase2_colii_param_0,
	.param .u32 _Z14cal_phase2_colii_param_1
)
{
	.reg .pred 	%p<34>;
	.reg .b32 	%r<153>;
	.reg .b64 	%rd<7>;
	// demoted variable
	.shared .align 4 .b8 _ZZ14cal_phase2_coliiE10block_dist[4096];
	// demoted variable
	.shared .align 4 .b8 _ZZ14cal_phase2_coliiE10pivot_dist[4096];
	ld.param.u32 	%r38, [_Z14cal_phase2_colii_param_0];
	ld.param.u32 	%r39, [_Z14cal_phase2_colii_param_1];
	ld.const.u32 	%r1, [pitch_d];
	mov.u32 	%r40, %ctaid.x;
	sub.s32 	%r41, %r40, %r39;
	mul.lo.s32 	%r42, %r1, %r41;
	shl.b32 	%r2, %r42, 5;
	setp.eq.s32 	%p1, %r2, 0;
	@%p1 bra 	$L__BB3_66;
	mov.u32 	%r43, %tid.x;
	mov.u32 	%r44, %tid.y;
	ld.const.u64 	%rd2, [Dist];
	cvta.to.global.u64 	%rd3, %rd2;
	add.s32 	%r45, %r38, %r43;
	mad.lo.s32 	%r46, %r1, %r44, %r45;
	mul.wide.s32 	%rd4, %r46, 4;
	add.s64 	%rd5, %rd3, %rd4;
	ld.global.u32 	%r47, [%rd5];
	shl.b32 	%r48, %r43, 7;
	mov.u32 	%r49, _ZZ14cal_phase2_coliiE10pivot_dist;
	add.s32 	%r3, %r49, %r48;
	shl.b32 	%r50, %r44, 2;
	add.s32 	%r51, %r3, %r50;
	st.shared.u32 	[%r51], %r47;
	mul.wide.s32 	%rd6, %r2, 4;
	add.s64 	%rd1, %rd5, %rd6;
	ld.global.u32 	%r52, [%rd1];
	shl.b32 	%r53, %r44, 7;
	mov.u32 	%r54, _ZZ14cal_phase2_coliiE10block_dist;
	add.s32 	%r4, %r54, %r53;
	shl.b32 	%r55, %r43, 2;
	add.s32 	%r5, %r4, %r55;
	st.shared.u32 	[%r5], %r52;
	bar.sync 	0;
	ld.shared.u32 	%r56, [%r4];
	ld.shared.u32 	%r57, [%r3];
	add.s32 	%r6, %r57, %r56;
	ld.shared.u32 	%r58, [%r5];
	setp.le.u32 	%p2, %r58, %r6;
	@%p2 bra 	$L__BB3_3;
	st.shared.u32 	[%r5], %r6;
$L__BB3_3:
	bar.sync 	0;
	ld.shared.u32 	%r59, [%r4+4];
	ld.shared.u32 	%r60, [%r3+4];
	add.s32 	%r7, %r60, %r59;
	ld.shared.u32 	%r61, [%r5];
	setp.le.u32 	%p3, %r61, %r7;
	@%p3 bra 	$L__BB3_5;
	st.shared.u32 	[%r5], %r7;
$L__BB3_5:
	bar.sync 	0;
	ld.shared.u32 	%r62, [%r4+8];
	ld.shared.u32 	%r63, [%r3+8];
	add.s32 	%r8, %r63, %r62;
	ld.shared.u32 	%r64, [%r5];
	setp.le.u32 	%p4, %r64, %r8;
	@%p4 bra 	$L__BB3_7;
	st.shared.u32 	[%r5], %r8;
$L__BB3_7:
	bar.sync 	0;
	ld.shared.u32 	%r65, [%r4+12];
	ld.shared.u32 	%r66, [%r3+12];
	add.s32 	%r9, %r66, %r65;
	ld.shared.u32 	%r67, [%r5];
	setp.le.u32 	%p5, %r67, %r9;
	@%p5 bra 	$L__BB3_9;
	st.shared.u32 	[%r5], %r9;
$L__BB3_9:
	bar.sync 	0;
	ld.shared.u32 	%r68, [%r4+16];
	ld.shared.u32 	%r69, [%r3+16];
	add.s32 	%r10, %r69, %r68;
	ld.shared.u32 	%r70, [%r5];
	setp.le.u32 	%p6, %r70, %r10;
	@%p6 bra 	$L__BB3_11;
	st.shared.u32 	[%r5], %r10;
$L__BB3_11:
	bar.sync 	0;
	ld.shared.u32 	%r71, [%r4+20];
	ld.shared.u32 	%r72, [%r3+20];
	add.s32 	%r11, %r72, %r71;
	ld.shared.u32 	%r73, [%r5];
	setp.le.u32 	%p7, %r73, %r11;
	@%p7 bra 	$L__BB3_13;
	st.shared.u32 	[%r5], %r11;
$L__BB3_13:
	bar.sync 	0;
	ld.shared.u32 	%r74, [%r4+24];
	ld.shared.u32 	%r75, [%r3+24];
	add.s32 	%r12, %r75, %r74;
	ld.shared.u32 	%r76, [%r5];
	setp.le.u32 	%p8, %r76, %r12;
	@%p8 bra 	$L__BB3_15;
	st.shared.u32 	[%r5], %r12;
$L__BB3_15:
	bar.sync 	0;
	ld.shared.u32 	%r77, [%r4+28];
	ld.shared.u32 	%r78, [%r3+28];
	add.s32 	%r13, %r78, %r77;
	ld.shared.u32 	%r79, [%r5];
	setp.le.u32 	%p9, %r79, %r13;
	@%p9 bra 	$L__BB3_17;
	st.shared.u32 	[%r5], %r13;
$L__BB3_17:
	bar.sync 	0;
	ld.shared.u32 	%r80, [%r4+32];
	ld.shared.u32 	%r81, [%r3+32];
	add.s32 	%r14, %r81, %r80;
	ld.shared.u32 	%r82, [%r5];
	setp.le.u32 	%p10, %r82, %r14;
	@%p10 bra 	$L__BB3_19;
	st.shared.u32 	[%r5], %r14;
$L__BB3_19:
	bar.sync 	0;
	ld.shared.u32 	%r83, [%r4+36];
	ld.shared.u32 	%r84, [%r3+36];
	add.s32 	%r15, %r84, %r83;
	ld.shared.u32 	%r85, [%r5];
	setp.le.u32 	%p11, %r85, %r15;
	@%p11 bra 	$L__BB3_21;
	st.shared.u32 	[%r5], %r15;
$L__BB3_21:
	bar.sync 	0;
	ld.shared.u32 	%r86, [%r4+40];
	ld.shared.u32 	%r87, [%r3+40];
	add.s32 	%r16, %r87, %r86;
	ld.shared.u32 	%r88, [%r5];
	setp.le.u32 	%p12, %r88, %r16;
	@%p12 bra 	$L__BB3_23;
	st.shared.u32 	[%r5], %r16;
$L__BB3_23:
	bar.sync 	0;
	ld.shared.u32 	%r89, [%r4+44];
	ld.shared.u32 	%r90, [%r3+44];
	add.s32 	%r17, %r90, %r89;
	ld.shared.u32 	%r91, [%r5];
	setp.le.u32 	%p13, %r91, %r17;
	@%p13 bra 	$L__BB3_25;
	st.shared.u32 	[%r5], %r17;
$L__BB3_25:
	bar.sync 	0;
	ld.shared.u32 	%r92, [%r4+48];
	ld.shared.u32 	%r93, [%r3+48];
	add.s32 	%r18, %r93, %r92;
	ld.shared.u32 	%r94, [%r5];
	setp.le.u32 	%p14, %r94, %r18;
	@%p14 bra 	$L__BB3_27;
	st.shared.u32 	[%r5], %r18;
$L__BB3_27:
	bar.sync 	0;
	ld.shared.u32 	%r95, [%r4+52];
	ld.shared.u32 	%r96, [%r3+52];
	add.s32 	%r19, %r96, %r95;
	ld.shared.u32 	%r97, [%r5];
	setp.le.u32 	%p15, %r97, %r19;
	@%p15 bra 	$L__BB3_29;
	st.shared.u32 	[%r5], %r19;
$L__BB3_29:
	bar.sync 	0;
	ld.shared.u32 	%r98, [%r4+56];
	ld.shared.u32 	%r99, [%r3+56];
	add.s32 	%r20, %r99, %r98;
	ld.shared.u32 	%r100, [%r5];
	setp.le.u32 	%p16, %r100, %r20;
	@%p16 bra 	$L__BB3_31;
	st.shared.u32 	[%r5], %r20;
$L__BB3_31:
	bar.sync 	0;
	ld.shared.u32 	%r101, [%r4+60];
	ld.shared.u32 	%r102, [%r3+60];
	add.s32 	%r21, %r102, %r101;
	ld.shared.u32 	%r103, [%r5];
	setp.le.u32 	%p17, %r103, %r21;
	@%p17 bra 	$L__BB3_33;
	st.shared.u32 	[%r5], %r21;
$L__BB3_33:
	bar.sync 	0;
	ld.shared.u32 	%r104, [%r4+64];
	ld.shared.u32 	%r105, [%r3+64];
	add.s32 	%r22, %r105, %r104;
	ld.shared.u32 	%r106, [%r5];
	setp.le.u32 	%p18, %r106, %r22;
	@%p18 bra 	$L__BB3_35;
	st.shared.u32 	[%r5], %r22;
$L__BB3_35:
	bar.sync 	0;
	ld.shared.u32 	%r107, [%r4+68];
	ld.shared.u32 	%r108, [%r3+68];
	add.s32 	%r23, %r108, %r107;
	ld.shared.u32 	%r109, [%r5];
	setp.le.u32 	%p19, %r109, %r23;
	@%p19 bra 	$L__BB3_37;
	st.shared.u32 	[%r5], %r23;
$L__BB3_37:
	bar.sync 	0;
	ld.shared.u32 	%r110, [%r4+72];
	ld.shared.u32 	%r111, [%r3+72];
	add.s32 	%r24, %r111, %r110;
	ld.shared.u32 	%r112, [%r5];
	setp.le.u32 	%p20, %r112, %r24;
	@%p20 bra 	$L__BB3_39;
	st.shared.u32 	[%r5], %r24;
$L__BB3_39:
	bar.sync 	0;
	ld.shared.u32 	%r113, [%r4+76];
	ld.shared.u32 	%r114, [%r3+76];
	add.s32 	%r25, %r114, %r113;
	ld.shared.u32 	%r115, [%r5];
	setp.le.u32 	%p21, %r115, %r25;
	@%p21 bra 	$L__BB3_41;
	st.shared.u32 	[%r5], %r25;
$L__BB3_41:
	bar.sync 	0;
	ld.shared.u32 	%r116, [%r4+80];
	ld.shared.u32 	%r117, [%r3+80];
	add.s32 	%r26, %r117, %r116;
	ld.shared.u32 	%r118, [%r5];
	setp.le.u32 	%p22, %r118, %r26;
	@%p22 bra 	$L__BB3_43;
	st.shared.u32 	[%r5], %r26;
$L__BB3_43:
	bar.sync 	0;
	ld.shared.u32 	%r119, [%r4+84];
	ld.shared.u32 	%r120, [%r3+84];
	add.s32 	%r27, %r120, %r119;
	ld.shared.u32 	%r121, [%r5];
	setp.le.u32 	%p23, %r121, %r27;
	@%p23 bra 	$L__BB3_45;
	st.shared.u32 	[%r5], %r27;
$L__BB3_45:
	bar.sync 	0;
	ld.shared.u32 	%r122, [%r4+88];
	ld.shared.u32 	%r123, [%r3+88];
	add.s32 	%r28, %r123, %r122;
	ld.shared.u32 	%r124, [%r5];
	setp.le.u32 	%p24, %r124, %r28;
	@%p24 bra 	$L__BB3_47;
	st.shared.u32 	[%r5], %r28;
$L__BB3_47:
	bar.sync 	0;
	ld.shared.u32 	%r125, [%r4+92];
	ld.shared.u32 	%r126, [%r3+92];
	add.s32 	%r29, %r126, %r125;
	ld.shared.u32 	%r127, [%r5];
	setp.le.u32 	%p25, %r127, %r29;
	@%p25 bra 	$L__BB3_49;
	st.shared.u32 	[%r5], %r29;
$L__BB3_49:
	bar.sync 	0;
	ld.shared.u32 	%r128, [%r4+96];
	ld.shared.u32 	%r129, [%r3+96];
	add.s32 	%r30, %r129, %r128;
	ld.shared.u32 	%r130, [%r5];
	setp.le.u32 	%p26, %r130, %r30;
	@%p26 bra 	$L__BB3_51;
	st.shared.u32 	[%r5], %r30;
$L__BB3_51:
	bar.sync 	0;
	ld.shared.u32 	%r131, [%r4+100];
	ld.shared.u32 	%r132, [%r3+100];
	add.s32 	%r31, %r132, %r131;
	ld.shared.u32 	%r133, [%r5];
	setp.le.u32 	%p27, %r133, %r31;
	@%p27 bra 	$L__BB3_53;
	st.shared.u32 	[%r5], %r31;
$L__BB3_53:
	bar.sync 	0;
	ld.shared.u32 	%r134, [%r4+104];
	ld.shared.u32 	%r135, [%r3+104];
	add.s32 	%r32, %r135, %r134;
	ld.shared.u32 	%r136, [%r5];
	setp.le.u32 	%p28, %r136, %r32;
	@%p28 bra 	$L__BB3_55;
	st.shared.u32 	[%r5], %r32;
$L__BB3_55:
	bar.sync 	0;
	ld.shared.u32 	%r137, [%r4+108];
	ld.shared.u32 	%r138, [%r3+108];
	add.s32 	%r33, %r138, %r137;
	ld.shared.u32 	%r139, [%r5];
	setp.le.u32 	%p29, %r139, %r33;
	@%p29 bra 	$L__BB3_57;
	st.shared.u32 	[%r5], %r33;
$L__BB3_57:
	bar.sync 	0;
	ld.shared.u32 	%r140, [%r4+112];
	ld.shared.u32 	%r141, [%r3+112];
	add.s32 	%r34, %r141, %r140;
	ld.shared.u32 	%r142, [%r5];
	setp.le.u32 	%p30, %r142, %r34;
	@%p30 bra 	$L__BB3_59;
	st.shared.u32 	[%r5], %r34;
$L__BB3_59:
	bar.sync 	0;
	ld.shared.u32 	%r143, [%r4+116];
	ld.shared.u32 	%r144, [%r3+116];
	add.s32 	%r35, %r144, %r143;
	ld.shared.u32 	%r145, [%r5];
	setp.le.u32 	%p31, %r145, %r35;
	@%p31 bra 	$L__BB3_61;
	st.shared.u32 	[%r5], %r35;
$L__BB3_61:
	bar.sync 	0;
	ld.shared.u32 	%r146, [%r4+120];
	ld.shared.u32 	%r147, [%r3+120];
	add.s32 	%r36, %r147, %r146;
	ld.shared.u32 	%r148, [%r5];
	setp.le.u32 	%p32, %r148, %r36;
	@%p32 bra 	$L__BB3_63;
	st.shared.u32 	[%r5], %r36;
$L__BB3_63:
	bar.sync 	0;
	ld.shared.u32 	%r149, [%r4+124];
	ld.shared.u32 	%r150, [%r3+124];
	add.s32 	%r37, %r150, %r149;
	ld.shared.u32 	%r151, [%r5];
	setp.le.u32 	%p33, %r151, %r37;
	@%p33 bra 	$L__BB3_65;
	st.shared.u32 	[%r5], %r37;
$L__BB3_65:
	bar.sync 	0;
	ld.shared.u32 	%r152, [%r5];
	st.global.u32 	[%rd1], %r152;
$L__BB3_66:
	ret;

}
	// .globl	_Z10cal_phase3iii
.visible .entry _Z10cal_phase3iii(
	.param .u32 _Z10cal_phase3iii_param_0,
	.param .u32 _Z10cal_phase3iii_param_1,
	.param .u32 _Z10cal_phase3iii_param_2
)
{
	.reg .pred 	%p<2>;
	.reg .b32 	%r<153>;
	.reg .b64 	%rd<9>;
	// demoted variable
	.shared .align 4 .b8 _ZZ10cal_phase3iiiE10pvRow_dist[4096];
	// demoted variable
	.shared .align 4 .b8 _ZZ10cal_phase3iiiE10pvCol_dist[4096];
	ld.param.u32 	%r2, [_Z10cal_phase3iii_param_0];
	ld.param.u32 	%r3, [_Z10cal_phase3iii_param_1];
	ld.param.u32 	%r4, [_Z10cal_phase3iii_param_2];
	mov.u32 	%r5, %ctaid.x;
	sub.s32 	%r6, %r5, %r4;
	shl.b32 	%r1, %r6, 5;
	setp.eq.s32 	%p1, %r1, 0;
	@%p1 bra 	$L__BB4_2;
	mov.u32 	%r7, %tid.x;
	mov.u32 	%r8, %tid.y;
	ld.const.u32 	%r9, [pitch_d];
	mad.lo.s32 	%r10, %r9, %r8, %r7;
	ld.const.u64 	%rd1, [Dist];
	cvta.to.global.u64 	%rd2, %rd1;
	add.s32 	%r11, %r1, %r2;
	add.s32 	%r12, %r11, %r10;
	mul.wide.s32 	%rd3, %r12, 4;
	add.s64 	%rd4, %rd2, %rd3;
	ld.global.u32 	%r13, [%rd4];
	shl.b32 	%r14, %r8, 7;
	mov.u32 	%r15, _ZZ10cal_phase3iiiE10pvRow_dist;
	shl.b32 	%r16, %r7, 2;
	add.s32 	%r17, %r15, %r16;
	add.s32 	%r18, %r17, %r14;
	st.shared.u32 	[%r18], %r13;
	add.s32 	%r19, %r10, %r3;
	mul.wide.s32 	%rd5, %r19, 4;
	add.s64 	%rd6, %rd2, %rd5;
	ld.global.u32 	%r20, [%rd6];
	mov.u32 	%r21, _ZZ10cal_phase3iiiE10pvCol_dist;
	add.s32 	%r22, %r21, %r14;
	add.s32 	%r23, %r22, %r16;
	st.shared.u32 	[%r23], %r20;
	bar.sync 	0;
	mul.wide.s32 	%rd7, %r1, 4;
	add.s64 	%rd8, %rd6, %rd7;
	ld.global.u32 	%r24, [%rd8];
	ld.shared.u32 	%r25, [%r22];
	ld.shared.u32 	%r26, [%r17];
	add.s32 	%r27, %r26, %r25;
	min.u32 	%r28, %r24, %r27;
	ld.shared.u32 	%r29, [%r22+4];
	ld.shared.u32 	%r30, [%r17+128];
	add.s32 	%r31, %r30, %r29;
	min.u32 	%r32, %r28, %r31;
	ld.shared.u32 	%r33, [%r22+8];
	ld.shared.u32 	%r34, [%r17+256];
	add.s32 	%r35, %r34, %r33;
	min.u32 	%r36, %r32, %r35;
	ld.shared.u32 	%r37, [%r22+12];
	ld.shared.u32 	%r38, [%r17+384];
	add.s32 	%r39, %r38, %r37;
	min.u32 	%r40, %r36, %r39;
	ld.shared.u32 	%r41, [%r22+16];
	ld.shared.u32 	%r42, [%r17+512];
	add.s32 	%r43, %r42, %r41;
	min.u32 	%r44, %r40, %r43;
	ld.shared.u32 	%r45, [%r22+20];
	ld.shared.u32 	%r46, [%r17+640];
	add.s32 	%r47, %r46, %r45;
	min.u32 	%r48, %r44, %r47;
	ld.shared.u32 	%r49, [%r22+24];
	ld.shared.u32 	%r50, [%r17+768];
	add.s32 	%r51, %r50, %r49;
	min.u32 	%r52, %r48, %r51;
	ld.shared.u32 	%r53, [%r22+28];
	ld.shared.u32 	%r54, [%r17+896];
	add.s32 	%r55, %r54, %r53;
	min.u32 	%r56, %r52, %r55;
	ld.shared.u32 	%r57, [%r22+32];
	ld.shared.u32 	%r58, [%r17+1024];
	add.s32 	%r59, %r58, %r57;
	min.u32 	%r60, %r56, %r59;
	ld.shared.u32 	%r61, [%r22+36];
	ld.shared.u32 	%r62, [%r17+1152];
	add.s32 	%r63, %r62, %r61;
	min.u32 	%r64, %r60, %r63;
	ld.shared.u32 	%r65, [%r22+40];
	ld.shared.u32 	%r66, [%r17+1280];
	add.s32 	%r67, %r66, %r65;
	min.u32 	%r68, %r64, %r67;
	ld.shared.u32 	%r69, [%r22+44];
	ld.shared.u32 	%r70, [%r17+1408];
	add.s32 	%r71, %r70, %r69;
	min.u32 	%r72, %r68, %r71;
	ld.shared.u32 	%r73, [%r22+48];
	ld.shared.u32 	%r74, [%r17+1536];
	add.s32 	%r75, %r74, %r73;
	min.u32 	%r76, %r72, %r75;
	ld.shared.u32 	%r77, [%r22+52];
	ld.shared.u32 	%r78, [%r17+1664];
	add.s32 	%r79, %r78, %r77;
	min.u32 	%r80, %r76, %r79;
	ld.shared.u32 	%r81, [%r22+56];
	ld.shared.u32 	%r82, [%r17+1792];
	add.s32 	%r83, %r82, %r81;
	min.u32 	%r84, %r80, %r83;
	ld.shared.u32 	%r85, [%r22+60];
	ld.shared.u32 	%r86, [%r17+1920];
	add.s32 	%r87, %r86, %r85;
	min.u32 	%r88, %r84, %r87;
	ld.shared.u32 	%r89, [%r22+64];
	ld.shared.u32 	%r90, [%r17+2048];
	add.s32 	%r91, %r90, %r89;
	min.u32 	%r92, %r88, %r91;
	ld.shared.u32 	%r93, [%r22+68];
	ld.shared.u32 	%r94, [%r17+2176];
	add.s32 	%r95, %r94, %r93;
	min.u32 	%r96, %r92, %r95;
	ld.shared.u32 	%r97, [%r22+72];
	ld.shared.u32 	%r98, [%r17+2304];
	add.s32 	%r99, %r98, %r97;
	min.u32 	%r100, %r96, %r99;
	ld.shared.u32 	%r101, [%r22+76];
	ld.shared.u32 	%r102, [%r17+2432];
	add.s32 	%r103, %r102, %r101;
	min.u32 	%r104, %r100, %r103;
	ld.shared.u32 	%r105, [%r22+80];
	ld.shared.u32 	%r106, [%r17+2560];
	add.s32 	%r107, %r106, %r105;
	min.u32 	%r108, %r104, %r107;
	ld.shared.u32 	%r109, [%r22+84];
	ld.shared.u32 	%r110, [%r17+2688];
	add.s32 	%r111, %r110, %r109;
	min.u32 	%r112, %r108, %r111;
	ld.shared.u32 	%r113, [%r22+88];
	ld.shared.u32 	%r114, [%r17+2816];
	add.s32 	%r115, %r114, %r113;
	min.u32 	%r116, %r112, %r115;
	ld.shared.u32 	%r117, [%r22+92];
	ld.shared.u32 	%r118, [%r17+2944];
	add.s32 	%r119, %r118, %r117;
	min.u32 	%r120, %r116, %r119;
	ld.shared.u32 	%r121, [%r22+96];
	ld.shared.u32 	%r122, [%r17+3072];
	add.s32 	%r123, %r122, %r121;
	min.u32 	%r124, %r120, %r123;
	ld.shared.u32 	%r125, [%r22+100];
	ld.shared.u32 	%r126, [%r17+3200];
	add.s32 	%r127, %r126, %r125;
	min.u32 	%r128, %r124, %r127;
	ld.shared.u32 	%r129, [%r22+104];
	ld.shared.u32 	%r130, [%r17+3328];
	add.s32 	%r131, %r130, %r129;
	min.u32 	%r132, %r128, %r131;
	ld.shared.u32 	%r133, [%r22+108];
	ld.shared.u32 	%r134, [%r17+3456];
	add.s32 	%r135, %r134, %r133;
	min.u32 	%r136, %r132, %r135;
	ld.shared.u32 	%r137, [%r22+112];
	ld.shared.u32 	%r138, [%r17+3584];
	add.s32 	%r139, %r138, %r137;
	min.u32 	%r140, %r136, %r139;
	ld.shared.u32 	%r141, [%r22+116];
	ld.shared.u32 	%r142, [%r17+3712];
	add.s32 	%r143, %r142, %r141;
	min.u32 	%r144, %r140, %r143;
	ld.shared.u32 	%r145, [%r22+120];
	ld.shared.u32 	%r146, [%r17+3840];
	add.s32 	%r147, %r146, %r145;
	min.u32 	%r148, %r144, %r147;
	ld.shared.u32 	%r149, [%r22+124];
	ld.shared.u32 	%r150, [%r17+3968];
	add.s32 	%r151, %r150, %r149;
	min.u32 	%r152, %r148, %r151;
	st.global.u32 	[%rd8], %r152;
$L__BB4_2:
	ret;

}
	// .globl	_Z16cal_phase2_blk_2ii
.visible .entry _Z16cal_phase2_blk_2ii(
	.param .u32 _Z16cal_phase2_blk_2ii_param_0,
	.param .u32 _Z16cal_phase2_blk_2ii_param_1
)
{
	.reg .pred 	%p<33>;
	.reg .b32 	%r<152>;
	.reg .b64 	%rd<7>;
	// demoted variable
	.shared .align 4 .b8 _ZZ16cal_phase2_blk_2iiE10block_dist[4096];
	// demoted variable
	.shared .align 4 .b8 _ZZ16cal_phase2_blk_2iiE10pivot_dist[4096];
	ld.param.u32 	%r36, [_Z16cal_phase2_blk_2ii_param_0];
	ld.param.u32 	%r37, [_Z16cal_phase2_blk_2ii_param_1];
	mov.u32 	%r38, %tid.x;
	mov.u32 	%r39, %tid.y;
	ld.const.u32 	%r40, [pitch_d];
	mad.lo.s32 	%r41, %r40, %r39, %r38;
	ld.const.u64 	%rd2, [Dist];
	cvta.to.global.u64 	%rd3, %rd2;
	add.s32 	%r42, %r41, %r36;
	mul.wide.s32 	%rd4, %r42, 4;
	add.s64 	%rd5, %rd3, %rd4;
	ld.global.u32 	%r43, [%rd5];
	shl.b32 	%r44, %r39, 7;
	mov.u32 	%r45, _ZZ16cal_phase2_blk_2iiE10pivot_dist;
	shl.b32 	%r46, %r38, 2;
	add.s32 	%r3, %r45, %r46;
	add.s32 	%r47, %r3, %r44;
	st.shared.u32 	[%r47], %r43;
	add.s32 	%r48, %r41, %r37;
	mov.u32 	%r49, %ctaid.x;
	mul.lo.s32 	%r50, %r49, %r40;
	shl.b32 	%r51, %r50, 5;
	add.s32 	%r52, %r48, %r51;
	mul.wide.s32 	%rd6, %r52, 4;
	add.s64 	%rd1, %rd3, %rd6;
	ld.global.u32 	%r53, [%rd1];
	mov.u32 	%r54, _ZZ16cal_phase2_blk_2iiE10block_dist;
	add.s32 	%r1, %r54, %r44;
	add.s32 	%r2, %r1, %r46;
	st.shared.u32 	[%r2], %r53;
	bar.sync 	0;
	ld.shared.u32 	%r55, [%r1];
	ld.shared.u32 	%r56, [%r3];
	add.s32 	%r4, %r56, %r55;
	ld.shared.u32 	%r57, [%r2];
	setp.le.u32 	%p1, %r57, %r4;
	@%p1 bra 	$L__BB5_2;
	st.shared.u32 	[%r2], %r4;
$L__BB5_2:
	bar.sync 	0;
	ld.shared.u32 	%r58, [%r1+4];
	ld.shared.u32 	%r59, [%r3+128];
	add.s32 	%r5, %r59, %r58;
	ld.shared.u32 	%r60, [%r2];
	setp.le.u32 	%p2, %r60, %r5;
	@%p2 bra 	$L__BB5_4;
	st.shared.u32 	[%r2], %r5;
$L__BB5_4:
	bar.sync 	0;
	ld.shared.u32 	%r61, [%r1+8];
	ld.shared.u32 	%r62, [%r3+256];
	add.s32 	%r6, %r62, %r61;
	ld.shared.u32 	%r63, [%r2];
	setp.le.u32 	%p3, %r63, %r6;
	@%p3 bra 	$L__BB5_6;
	st.shared.u32 	[%r2], %r6;
$L__BB5_6:
	bar.sync 	0;
	ld.shared.u32 	%r64, [%r1+12];
	ld.shared.u32 	%r65, [%r3+384];
	add.s32 	%r7, %r65, %r64;
	ld.shared.u32 	%r66, [%r2];
	setp.le.u32 	%p4, %r66, %r7;
	@%p4 bra 	$L__BB5_8;
	st.shared.u32 	[%r2], %r7;
$L__BB5_8:
	bar.sync 	0;
	ld.shared.u32 	%r67, [%r1+16];
	ld.shared.u32 	%r68, [%r3+512];
	add.s32 	%r8, %r68, %r67;
	ld.shared.u32 	%r69, [%r2];
	setp.le.u32 	%p5, %r69, %r8;
	@%p5 bra 	$L__BB5_10;
	st.shared.u32 	[%r2], %r8;
$L__BB5_10:
	bar.sync 	0;
	ld.shared.u32 	%r70, [%r1+20];
	ld.shared.u32 	%r71, [%r3+640];
	add.s32 	%r9, %r71, %r70;
	ld.shared.u32 	%r72, [%r2];
	setp.le.u32 	%p6, %r72, %r9;
	@%p6 bra 	$L__BB5_12;
	st.shared.u32 	[%r2], %r9;
$L__BB5_12:
	bar.sync 	0;
	ld.shared.u32 	%r73, [%r1+24];
	ld.shared.u32 	%r74, [%r3+768];
	add.s32 	%r10, %r74, %r73;
	ld.shared.u32 	%r75, [%r2];
	setp.le.u32 	%p7, %r75, %r10;
	@%p7 bra 	$L__BB5_14;
	st.shared.u32 	[%r2], %r10;
$L__BB5_14:
	bar.sync 	0;
	ld.shared.u32 	%r76, [%r1+28];
	ld.shared.u32 	%r77, [%r3+896];
	add.s32 	%r11, %r77, %r76;
	ld.shared.u32 	%r78, [%r2];
	setp.le.u32 	%p8, %r78, %r11;
	@%p8 bra 	$L__BB5_16;
	st.shared.u32 	[%r2], %r11;
$L__BB5_16:
	bar.sync 	0;
	ld.shared.u32 	%r79, [%r1+32];
	ld.shared.u32 	%r80, [%r3+1024];
	add.s32 	%r12, %r80, %r79;
	ld.shared.u32 	%r81, [%r2];
	setp.le.u32 	%p9, %r81, %r12;
	@%p9 bra 	$L__BB5_18;
	st.shared.u32 	[%r2], %r12;
$L__BB5_18:
	bar.sync 	0;
	ld.shared.u32 	%r82, [%r1+36];
	ld.shared.u32 	%r83, [%r3+1152];
	add.s32 	%r13, %r83, %r82;
	ld.shared.u32 	%r84, [%r2];
	setp.le.u32 	%p10, %r84, %r13;
	@%p10 bra 	$L__BB5_20;
	st.shared.u32 	[%r2], %r13;
$L__BB5_20:
	bar.sync 	0;
	ld.shared.u32 	%r85, [%r1+40];
	ld.shared.u32 	%r86, [%r3+1280];
	add.s32 	%r14, %r86, %r85;
	ld.shared.u32 	%r87, [%r2];
	setp.le.u32 	%p11, %r87, %r14;
	@%p11 bra 	$L__BB5_22;
	st.shared.u32 	[%r2], %r14;
$L__BB5_22:
	bar.sync 	0;
	ld.shared.u32 	%r88, [%r1+44];
	ld.shared.u32 	%r89, [%r3+1408];
	add.s32 	%r15, %r89, %r88;
	ld.shared.u32 	%r90, [%r2];
	setp.le.u32 	%p12, %r90, %r15;
	@%p12 bra 	$L__BB5_24;
	st.shared.u32 	[%r2], %r15;
$L__BB5_24:
	bar.sync 	0;
	ld.shared.u32 	%r91, [%r1+48];
	ld.shared.u32 	%r92, [%r3+1536];
	add.s32 	%r16, %r92, %r91;
	ld.shared.u32 	%r93, [%r2];
	setp.le.u32 	%p13, %r93, %r16;
	@%p13 bra 	$L__BB5_26;
	st.shared.u32 	[%r2], %r16;
$L__BB5_26:
	bar.sync 	0;
	ld.shared.u32 	%r94, [%r1+52];
	ld.shared.u32 	%r95, [%r3+1664];
	add.s32 	%r17, %r95, %r94;
	ld.shared.u32 	%r96, [%r2];
	setp.le.u32 	%p14, %r96, %r17;
	@%p14 bra 	$L__BB5_28;
	st.shared.u32 	[%r2], %r17;
$L__BB5_28:
	bar.sync 	0;
	ld.shared.u32 	%r97, [%r1+56];
	ld.shared.u32 	%r98, [%r3+1792];
	add.s32 	%r18, %r98, %r97;
	ld.shared.u32 	%r99, [%r2];
	setp.le.u32 	%p15, %r99, %r18;
	@%p15 bra 	$L__BB5_30;
	st.shared.u32 	[%r2], %r18;
$L__BB5_30:
	bar.sync 	0;
	ld.shared.u32 	%r100, [%r1+60];
	ld.shared.u32 	%r101, [%r3+1920];
	add.s32 	%r19, %r101, %r100;
	ld.shared.u32 	%r102, [%r2];
	setp.le.u32 	%p16, %r102, %r19;
	@%p16 bra 	$L__BB5_32;
	st.shared.u32 	[%r2], %r19;
$L__BB5_32:
	bar.sync 	0;
	ld.shared.u32 	%r103, [%r1+64];
	ld.shared.u32 	%r104, [%r3+2048];
	add.s32 	%r20, %r104, %r103;
	ld.shared.u32 	%r105, [%r2];
	setp.le.u32 	%p17, %r105, %r20;
	@%p17 bra 	$L__BB5_34;
	st.shared.u32 	[%r2], %r20;
$L__BB5_34:
	bar.sync 	0;
	ld.shared.u32 	%r106, [%r1+68];
	ld.shared.u32 	%r107, [%r3+2176];
	add.s32 	%r21, %r107, %r106;
	ld.shared.u32 	%r108, [%r2];
	setp.le.u32 	%p18, %r108, %r21;
	@%p18 bra 	$L__BB5_36;
	st.shared.u32 	[%r2], %r21;
$L__BB5_36:
	bar.sync 	0;
	ld.shared.u32 	%r109, [%r1+72];
	ld.shared.u32 	%r110, [%r3+2304];
	add.s32 	%r22, %r110, %r109;
	ld.shared.u32 	%r111, [%r2];
	setp.le.u32 	%p19, %r111, %r22;
	@%p19 bra 	$L__BB5_38;
	st.shared.u32 	[%r2], %r22;
$L__BB5_38:
	bar.sync 	0;
	ld.shared.u32 	%r112, [%r1+76];
	ld.shared.u32 	%r113, [%r3+2432];
	add.s32 	%r23, %r113, %r112;
	ld.shared.u32 	%r114, [%r2];
	setp.le.u32 	%p20, %r114, %r23;
	@%p20 bra 	$L__BB5_40;
	st.shared.u32 	[%r2], %r23;
$L__BB5_40:
	bar.sync 	0;
	ld.shared.u32 	%r115, [%r1+80];
	ld.shared.u32 	%r116, [%r3+2560];
	add.s32 	%r24, %r116, %r115;
	ld.shared.u32 	%r117, [%r2];
	setp.le.u32 	%p21, %r117, %r24;
	@%p21 bra 	$L__BB5_42;
	st.shared.u32 	[%r2], %r24;
$L__BB5_42:
	bar.sync 	0;
	ld.shared.u32 	%r118, [%r1+84];
	ld.shared.u32 	%r119, [%r3+2688];
	add.s32 	%r25, %r119, %r118;
	ld.shared.u32 	%r120, [%r2];
	setp.le.u32 	%p22, %r120, %r25;
	@%p22 bra 	$L__BB5_44;
	st.shared.u32 	[%r2], %r25;
$L__BB5_44:
	bar.sync 	0;
	ld.shared.u32 	%r121, [%r1+88];
	ld.shared.u32 	%r122, [%r3+2816];
	add.s32 	%r26, %r122, %r121;
	ld.shared.u32 	%r123, [%r2];
	setp.le.u32 	%p23, %r123, %r26;
	@%p23 bra 	$L__BB5_46;
	st.shared.u32 	[%r2], %r26;
$L__BB5_46:
	bar.sync 	0;
	ld.shared.u32 	%r124, [%r1+92];
	ld.shared.u32 	%r125, [%r3+2944];
	add.s32 	%r27, %r125, %r124;
	ld.shared.u32 	%r126, [%r2];
	setp.le.u32 	%p24, %r126, %r27;
	@%p24 bra 	$L__BB5_48;
	st.shared.u32 	[%r2], %r27;
$L__BB5_48:
	bar.sync 	0;
	ld.shared.u32 	%r127, [%r1+96];
	ld.shared.u32 	%r128, [%r3+3072];
	add.s32 	%r28, %r128, %r127;
	ld.shared.u32 	%r129, [%r2];
	setp.le.u32 	%p25, %r129, %r28;
	@%p25 bra 	$L__BB5_50;
	st.shared.u32 	[%r2], %r28;
$L__BB5_50:
	bar.sync 	0;
	ld.shared.u32 	%r130, [%r1+100];
	ld.shared.u32 	%r131, [%r3+3200];
	add.s32 	%r29, %r131, %r130;
	ld.shared.u32 	%r132, [%r2];
	setp.le.u32 	%p26, %r132, %r29;
	@%p26 bra 	$L__BB5_52;
	st.shared.u32 	[%r2], %r29;
$L__BB5_52:
	bar.sync 	0;
	ld.shared.u32 	%r133, [%r1+104];
	ld.shared.u32 	%r134, [%r3+3328];
	add.s32 	%r30, %r134, %r133;
	ld.shared.u32 	%r135, [%r2];
	setp.le.u32 	%p27, %r135, %r30;
	@%p27 bra 	$L__BB5_54;
	st.shared.u32 	[%r2], %r30;
$L__BB5_54:
	bar.sync 	0;
	ld.shared.u32 	%r136, [%r1+108];
	ld.shared.u32 	%r137, [%r3+3456];
	add.s32 	%r31, %r137, %r136;
	ld.shared.u32 	%r138, [%r2];
	setp.le.u32 	%p28, %r138, %r31;
	@%p28 bra 	$L__BB5_56;
	st.shared.u32 	[%r2], %r31;
$L__BB5_56:
	bar.sync 	0;
	ld.shared.u32 	%r139, [%r1+112];
	ld.shared.u32 	%r140, [%r3+3584];
	add.s32 	%r32, %r140, %r139;
	ld.shared.u32 	%r141, [%r2];
	setp.le.u32 	%p29, %r141, %r32;
	@%p29 bra 	$L__BB5_58;
	st.shared.u32 	[%r2], %r32;
$L__BB5_58:
	bar.sync 	0;
	ld.shared.u32 	%r142, [%r1+116];
	ld.shared.u32 	%r143, [%r3+3712];
	add.s32 	%r33, %r143, %r142;
	ld.shared.u32 	%r144, [%r2];
	setp.le.u32 	%p30, %r144, %r33;
	@%p30 bra 	$L__BB5_60;
	st.shared.u32 	[%r2], %r33;
$L__BB5_60:
	bar.sync 	0;
	ld.shared.u32 	%r145, [%r1+120];
	ld.shared.u32 	%r146, [%r3+3840];
	add.s32 	%r34, %r146, %r145;
	ld.shared.u32 	%r147, [%r2];
	setp.le.u32 	%p31, %r147, %r34;
	@%p31 bra 	$L__BB5_62;
	st.shared.u32 	[%r2], %r34;
$L__BB5_62:
	bar.sync 	0;
	ld.shared.u32 	%r148, [%r1+124];
	ld.shared.u32 	%r149, [%r3+3968];
	add.s32 	%r35, %r149, %r148;
	ld.shared.u32 	%r150, [%r2];
	setp.le.u32 	%p32, %r150, %r35;
	@%p32 bra 	$L__BB5_64;
	st.shared.u32 	[%r2], %r35;
$L__BB5_64:
	bar.sync 	0;
	ld.shared.u32 	%r151, [%r2];
	st.global.u32 	[%rd1], %r151;
	ret;

}
	// .globl	_Z12cal_phase3_2iiii
.visible .entry _Z12cal_phase3_2iiii(
	.param .u32 _Z12cal_phase3_2iiii_param_0,
	.param .u32 _Z12cal_phase3_2iiii_param_1,
	.param .u32 _Z12cal_phase3_2iiii_param_2,
	.param .u32 _Z12cal_phase3_2iiii_param_3
)
{
	.reg .pred 	%p<2>;
	.reg .b32 	%r<263>;
	.reg .b64 	%rd<12>;
	// demoted variable
	.shared .align 4 .b8 _ZZ12cal_phase3_2iiiiE9pvR1_dist[4096];
	// demoted variable
	.shared .align 4 .b8 _ZZ12cal_phase3_2iiiiE9pvC1_dist[4096];
	// demoted variable
	.shared .align 4 .b8 _ZZ12cal_phase3_2iiiiE9pvC2_dist[4096];
	ld.param.u32 	%r4, [_Z12cal_phase3_2iiii_param_3];
	mov.u32 	%r5, %ctaid.x;
	sub.s32 	%r6, %r5, %r4;
	shl.b32 	%r7, %r6, 5;
	setp.eq.s32 	%p1, %r7, 0;
	@%p1 bra 	$L__BB6_2;
	ld.param.u32 	%r262, [_Z12cal_phase3_2iiii_param_3];
	ld.param.u32 	%r261, [_Z12cal_phase3_2iiii_param_2];
	ld.param.u32 	%r260, [_Z12cal_phase3_2iiii_param_1];
	ld.param.u32 	%r259, [_Z12cal_phase3_2iiii_param_0];
	mov.u32 	%r8, %tid.x;
	mov.u32 	%r9, %tid.y;
	ld.const.u32 	%r10, [pitch_d];
	mad.lo.s32 	%r11, %r10, %r9, %r8;
	ld.const.u64 	%rd1, [Dist];
	cvta.to.global.u64 	%rd2, %rd1;
	mov.u32 	%r12, %ctaid.x;
	sub.s32 	%r13, %r12, %r262;
	shl.b32 	%r14, %r13, 5;
	add.s32 	%r15, %r14, %r259;
	add.s32 	%r16, %r15, %r11;
	mul.wide.s32 	%rd3, %r16, 4;
	add.s64 	%rd4, %rd2, %rd3;
	ld.global.u32 	%r17, [%rd4];
	shl.b32 	%r18, %r9, 7;
	mov.u32 	%r19, _ZZ12cal_phase3_2iiiiE9pvR1_dist;
	shl.b32 	%r20, %r8, 2;
	add.s32 	%r21, %r19, %r20;
	add.s32 	%r22, %r21, %r18;
	st.shared.u32 	[%r22], %r17;
	add.s32 	%r23, %r11, %r260;
	mul.wide.s32 	%rd5, %r23, 4;
	add.s64 	%rd6, %rd2, %rd5;
	ld.global.u32 	%r24, [%rd6];
	mov.u32 	%r25, _ZZ12cal_phase3_2iiiiE9pvC1_dist;
	add.s32 	%r26, %r25, %r18;
	add.s32 	%r27, %r26, %r20;
	st.shared.u32 	[%r27], %r24;
	add.s32 	%r28, %r11, %r261;
	mul.wide.s32 	%rd7, %r28, 4;
	add.s64 	%rd8, %rd2, %rd7;
	ld.global.u32 	%r29, [%rd8];
	mov.u32 	%r30, _ZZ12cal_phase3_2iiiiE9pvC2_dist;
	add.s32 	%r31, %r30, %r18;
	add.s32 	%r32, %r31, %r20;
	st.shared.u32 	[%r32], %r29;
	bar.sync 	0;
	mul.wide.s32 	%rd9, %r14, 4;
	add.s64 	%rd10, %rd6, %rd9;
	add.s64 	%rd11, %rd8, %rd9;
	ld.global.u32 	%r33, [%rd11];
	ld.global.u32 	%r34, [%rd10];
	ld.shared.u32 	%r35, [%r21];
	ld.shared.u32 	%r36, [%r26];
	add.s32 	%r37, %r36, %r35;
	min.u32 	%r38, %r34, %r37;
	ld.shared.u32 	%r39, [%r21+128];
	ld.shared.u32 	%r40, [%r26+4];
	add.s32 	%r41, %r40, %r39;
	min.u32 	%r42, %r38, %r41;
	ld.shared.u32 	%r43, [%r21+256];
	ld.shared.u32 	%r44, [%r26+8];
	add.s32 	%r45, %r44, %r43;
	min.u32 	%r46, %r42, %r45;
	ld.shared.u32 	%r47, [%r21+384];
	ld.shared.u32 	%r48, [%r26+12];
	add.s32 	%r49, %r48, %r47;
	min.u32 	%r50, %r46, %r49;
	ld.shared.u32 	%r51, [%r21+512];
	ld.shared.u32 	%r52, [%r26+16];
	add.s32 	%r53, %r52, %r51;
	min.u32 	%r54, %r50, %r53;
	ld.shared.u32 	%r55, [%r21+640];
	ld.shared.u32 	%r56, [%r26+20];
	add.s32 	%r57, %r56, %r55;
	min.u32 	%r58, %r54, %r57;
	ld.shared.u32 	%r59, [%r21+768];
	ld.shared.u32 	%r60, [%r26+24];
	add.s32 	%r61, %r60, %r59;
	min.u32 	%r62, %r58, %r61;
	ld.shared.u32 	%r63, [%r21+896];
	ld.shared.u32 	%r64, [%r26+28];
	add.s32 	%r65, %r64, %r63;
	min.u32 	%r66, %r62, %r65;
	ld.shared.u32 	%r67, [%r21+1024];
	ld.shared.u32 	%r68, [%r26+32];
	add.s32 	%r69, %r68, %r67;
	min.u32 	%r70, %r66, %r69;
	ld.shared.u32 	%r71, [%r21+1152];
	ld.shared.u32 	%r72, [%r26+36];
	add.s32 	%r73, %r72, %r71;
	min.u32 	%r74, %r70, %r73;
	ld.shared.u32 	%r75, [%r21+1280];
	ld.shared.u32 	%r76, [%r26+40];
	add.s32 	%r77, %r76, %r75;
	min.u32 	%r78, %r74, %r77;
	ld.shared.u32 	%r79, [%r21+1408];
	ld.shared.u32 	%r80, [%r26+44];
	add.s32 	%r81, %r80, %r79;
	min.u32 	%r82, %r78, %r81;
	ld.shared.u32 	%r83, [%r21+1536];
	ld.shared.u32 	%r84, [%r26+48];
	add.s32 	%r85, %r84, %r83;
	min.u32 	%r86, %r82, %r85;
	ld.shared.u32 	%r87, [%r21+1664];
	ld.shared.u32 	%r88, [%r26+52];
	add.s32 	%r89, %r88, %r87;
	min.u32 	%r90, %r86, %r89;
	ld.shared.u32 	%r91, [%r21+1792];
	ld.shared.u32 	%r92, [%r26+56];
	add.s32 	%r93, %r92, %r91;
	min.u32 	%r94, %r90, %r93;
	ld.shared.u32 	%r95, [%r21+1920];
	ld.shared.u32 	%r96, [%r26+60];
	add.s32 	%r97, %r96, %r95;
	min.u32 	%r98, %r94, %r97;
	ld.shared.u32 	%r99, [%r21+2048];
	ld.shared.u32 	%r100, [%r26+64];
	add.s32 	%r101, %r100, %r99;
	min.u32 	%r102, %r98, %r101;
	ld.shared.u32 	%r103, [%r21+2176];
	ld.shared.u32 	%r104, [%r26+68];
	add.s32 	%r105, %r104, %r103;
	min.u32 	%r106, %r102, %r105;
	ld.shared.u32 	%r107, [%r21+2304];
	ld.shared.u32 	%r108, [%r26+72];
	add.s32 	%r109, %r108, %r107;
	min.u32 	%r110, %r106, %r109;
	ld.shared.u32 	%r111, [%r21+2432];
	ld.shared.u32 	%r112, [%r26+76];
	add.s32 	%r113, %r112, %r111;
	min.u32 	%r114, %r110, %r113;
	ld.shared.u32 	%r115, [%r21+2560];
	ld.shared.u32 	%r116, [%r26+80];
	add.s32 	%r117, %r116, %r115;
	min.u32 	%r118, %r114, %r117;
	ld.shared.u32 	%r119, [%r21+2688];
	ld.shared.u32 	%r120, [%r26+84];
	add.s32 	%r121, %r120, %r119;
	min.u32 	%r122, %r118, %r121;
	ld.shared.u32 	%r123, [%r21+2816];
	ld.shared.u32 	%r124, [%r26+88];
	add.s32 	%r125, %r124, %r123;
	min.u32 	%r126, %r122, %r125;
	ld.shared.u32 	%r127, [%r21+2944];
	ld.shared.u32 	%r128, [%r26+92];
	add.s32 	%r129, %r128, %r127;
	min.u32 	%r130, %r126, %r129;
	ld.shared.u32 	%r131, [%r21+3072];
	ld.shared.u32 	%r132, [%r26+96];
	add.s32 	%r133, %r132, %r131;
	min.u32 	%r134, %r130, %r133;
	ld.shared.u32 	%r135, [%r21+3200];
	ld.shared.u32 	%r136, [%r26+100];
	add.s32 	%r137, %r136, %r135;
	min.u32 	%r138, %r134, %r137;
	ld.shared.u32 	%r139, [%r21+3328];
	ld.shared.u32 	%r140, [%r26+104];
	add.s32 	%r141, %r140, %r139;
	min.u32 	%r142, %r138, %r141;
	ld.shared.u32 	%r143, [%r21+3456];
	ld.shared.u32 	%r144, [%r26+108];
	add.s32 	%r145, %r144, %r143;
	min.u32 	%r146, %r142, %r145;
	ld.shared.u32 	%r147, [%r21+3584];
	ld.shared.u32 	%r148, [%r26+112];
	add.s32 	%r149, %r148, %r147;
	min.u32 	%r150, %r146, %r149;
	ld.shared.u32 	%r151, [%r21+3712];
	ld.shared.u32 	%r152, [%r26+116];
	add.s32 	%r153, %r152, %r151;
	min.u32 	%r154, %r150, %r153;
	ld.shared.u32 	%r155, [%r21+3840];
	ld.shared.u32 	%r156, [%r26+120];
	add.s32 	%r157, %r156, %r155;
	min.u32 	%r158, %r154, %r157;
	ld.shared.u32 	%r159, [%r21+3968];
	ld.shared.u32 	%r160, [%r26+124];
	add.s32 	%r161, %r160, %r159;
	min.u32 	%r162, %r158, %r161;
	st.global.u32 	[%rd10], %r162;
	ld.shared.u32 	%r163, [%r31];
	add.s32 	%r164, %r35, %r163;
	min.u32 	%r165, %r33, %r164;
	ld.shared.u32 	%r166, [%r31+4];
	add.s32 	%r167, %r39, %r166;
	min.u32 	%r168, %r165, %r167;
	ld.shared.u32 	%r169, [%r31+8];
	add.s32 	%r170, %r43, %r169;
	min.u32 	%r171, %r168, %r170;
	ld.shared.u32 	%r172, [%r31+12];
	add.s32 	%r173, %r47, %r172;
	min.u32 	%r174, %r171, %r173;
	ld.shared.u32 	%r175, [%r31+16];
	add.s32 	%r176, %r51, %r175;
	min.u32 	%r177, %r174, %r176;
	ld.shared.u32 	%r178, [%r31+20];
	add.s32 	%r179, %r55, %r178;
	min.u32 	%r180, %r177, %r179;
	ld.shared.u32 	%r181, [%r31+24];
	add.s32 	%r182, %r59, %r181;
	min.u32 	%r183, %r180, %r182;
	ld.shared.u32 	%r184, [%r31+28];
	add.s32 	%r185, %r63, %r184;
	min.u32 	%r186, %r183, %r185;
	ld.shared.u32 	%r187, [%r31+32];
	add.s32 	%r188, %r67, %r187;
	min.u32 	%r189, %r186, %r188;
	ld.shared.u32 	%r190, [%r31+36];
	add.s32 	%r191, %r71, %r190;
	min.u32 	%r192, %r189, %r191;
	ld.shared.u32 	%r193, [%r31+40];
	add.s32 	%r194, %r75, %r193;
	min.u32 	%r195, %r192, %r194;
	ld.shared.u32 	%r196, [%r31+44];
	add.s32 	%r197, %r79, %r196;
	min.u32 	%r198, %r195, %r197;
	ld.shared.u32 	%r199, [%r31+48];
	add.s32 	%r200, %r83, %r199;
	min.u32 	%r201, %r198, %r200;
	ld.shared.u32 	%r202, [%r31+52];
	add.s32 	%r203, %r87, %r202;
	min.u32 	%r204, %r201, %r203;
	ld.shared.u32 	%r205, [%r31+56];
	add.s32 	%r206, %r91, %r205;
	min.u32 	%r207, %r204, %r206;
	ld.shared.u32 	%r208, [%r31+60];
	add.s32 	%r209, %r95, %r208;
	min.u32 	%r210, %r207, %r209;
	ld.shared.u32 	%r211, [%r31+64];
	add.s32 	%r212, %r99, %r211;
	min.u32 	%r213, %r210, %r212;
	ld.shared.u32 	%r214, [%r31+68];
	add.s32 	%r215, %r103, %r214;
	min.u32 	%r216, %r213, %r215;
	ld.shared.u32 	%r217, [%r31+72];
	add.s32 	%r218, %r107, %r217;
	min.u32 	%r219, %r216, %r218;
	ld.shared.u32 	%r220, [%r31+76];
	add.s32 	%r221, %r111, %r220;
	min.u32 	%r222, %r219, %r221;
	ld.shared.u32 	%r223, [%r31+80];
	add.s32 	%r224, %r115, %r223;
	min.u32 	%r225, %r222, %r224;
	ld.shared.u32 	%r226, [%r31+84];
	add.s32 	%r227, %r119, %r226;
	min.u32 	%r228, %r225, %r227;
	ld.shared.u32 	%r229, [%r31+88];
	add.s32 	%r230, %r123, %r229;
	min.u32 	%r231, %r228, %r230;
	ld.shared.u32 	%r232, [%r31+92];
	add.s32 	%r233, %r127, %r232;
	min.u32 	%r234, %r231, %r233;
	ld.shared.u32 	%r235, [%r31+96];
	add.s32 	%r236, %r131, %r235;
	min.u32 	%r237, %r234, %r236;
	ld.shared.u32 	%r238, [%r31+100];
	add.s32 	%r239, %r135, %r238;
	min.u32 	%r240, %r237, %r239;
	ld.shared.u32 	%r241, [%r31+104];
	add.s32 	%r242, %r139, %r241;
	min.u32 	%r243, %r240, %r242;
	ld.shared.u32 	%r244, [%r31+108];
	add.s32 	%r245, %r143, %r244;
	min.u32 	%r246, %r243, %r245;
	ld.shared.u32 	%r247, [%r31+112];
	add.s32 	%r248, %r147, %r247;
	min.u32 	%r249, %r246, %r248;
	ld.shared.u32 	%r250, [%r31+116];
	add.s32 	%r251, %r151, %r250;
	min.u32 	%r252, %r249, %r251;
	ld.shared.u32 	%r253, [%r31+120];
	add.s32 	%r254, %r155, %r253;
	min.u32 	%r255, %r252, %r254;
	ld.shared.u32 	%r256, [%r31+124];
	add.s32 	%r257, %r159, %r256;
	min.u32 	%r258, %r255, %r257;
	st.global.u32 	[%rd11], %r258;
$L__BB6_2:
	ret;

}
	// .globl	_Z11set_inf_rowPj
.visible .entry _Z11set_inf_rowPj(
	.param .u64 .ptr .align 1 _Z11set_inf_rowPj_param_0
)
{
	.reg .b32 	%r<10>;
	.reg .b64 	%rd<5>;

	ld.param.u64 	%rd1, [_Z11set_inf_rowPj_param_0];
	cvta.to.global.u64 	%rd2, %rd1;
	ld.const.u32 	%r1, [pitch_d];
	mov.u32 	%r2, %tid.y;
	mov.u32 	%r3, %ctaid.x;
	shl.b32 	%r4, %r3, 5;
	mov.u32 	%r5, %tid.x;
	add.s32 	%r6, %r4, %r5;
	mad.lo.s32 	%r7, %r1, %r2, %r6;
	mul.wide.s32 	%rd3, %r7, 4;
	add.s64 	%rd4, %rd2, %rd3;
	ld.global.u32 	%r8, [%rd4];
	min.u32 	%r9, %r8, 1000000000;
	st.global.u32 	[%rd4], %r9;
	ret;

}


// ===== COMPILED SASS (sm_100) =====

	.target	sm_100

	.elftype	@"ET_EXEC"


//--------------------- .note.nv.tkinfo           --------------------------
	.section	.note.nv.tkinfo,"",@"SHT_NOTE"
	.sectionflags	@"SHF_NOTE_NV_TKINFO"
	.tkinfo
        /*0018*/ 	.word	0x00000002
        /*0030*/ 	.string	""
        /*0030*/ 	.string	"ptxas"
        /*0030*/ 	.string	"Cuda compilation tools, release 13.0, V13.0.88"
        /*0030*/ 	.string	"Build cuda_13.0.r13.0/compiler.36424714_0"
        /*0030*/ 	.string	"-arch sm_100 -m 64 "



//--------------------- .note.nv.cuinfo           --------------------------
	.section	.note.nv.cuinfo,"",@"SHT_NOTE"
	.sectionflags	@"SHF_NOTE_NV_CUINFO"
        /*0018*/ 	.short	0x0002
        /*001a*/ 	.short	0x0064
        /*001c*/ 	.short	0x0082
	.zero		2


//--------------------- .nv.info                  --------------------------
	.section	.nv.info,"",@"SHT_CUDA_INFO"
	.align	4


	//----- nvinfo : EIATTR_REGCOUNT
	.align		4
        /*0000*/ 	.byte	0x04, 0x2f
        /*0002*/ 	.short	(.L_3 - .L_2)
	.align		4
.L_2:
        /*0004*/ 	.word	index@(_Z10cal_phase1i)
        /*0008*/ 	.word	0x0000000e


	//----- nvinfo : EIATTR_FRAME_SIZE
	.align		4
.L_3:
        /*000c*/ 	.byte	0x04, 0x11
        /*000e*/ 	.short	(.L_5 - .L_4)
	.align		4
.L_4:
        /*0010*/ 	.word	index@(_Z10cal_phase1i)
        /*0014*/ 	.word	0x00000000


	//----- nvinfo : EIATTR_REGCOUNT
	.align		4
.L_5:
        /*0018*/ 	.byte	0x04, 0x2f
        /*001a*/ 	.short	(.L_7 - .L_6)
	.align		4
.L_6:
        /*001c*/ 	.word	index@(_Z14cal_phase2_rowii)
        /*0020*/ 	.word	0x00000010


	//----- nvinfo : EIATTR_FRAME_SIZE
	.align		4
.L_7:
        /*0024*/ 	.byte	0x04, 0x11
        /*0026*/ 	.short	(.L_9 - .L_8)
	.align		4
.L_8:
        /*0028*/ 	.word	index@(_Z14cal_phase2_rowii)
        /*002c*/ 	.word	0x00000000


	//----- nvinfo : EIATTR_REGCOUNT
	.align		4
.L_9:
        /*0030*/ 	.byte	0x04, 0x2f
        /*0032*/ 	.short	(.L_11 - .L_10)
	.align		4
.L_10:
        /*0034*/ 	.word	index@(_Z14cal_phase2_blkii)
        /*0038*/ 	.word	0x0000000e


	//----- nvinfo : EIATTR_FRAME_SIZE
	.align		4
.L_11:
        /*003c*/ 	.byte	0x04, 0x11
        /*003e*/ 	.short	(.L_13 - .L_12)
	.align		4
.L_12:
        /*0040*/ 	.word	index@(_Z14cal_phase2_blkii)
        /*0044*/ 	.word	0x00000000


	//----- nvinfo : EIATTR_REGCOUNT
	.align		4
.L_13:
        /*0048*/ 	.byte	0x04, 0x2f
        /*004a*/ 	.short	(.L_15 - .L_14)
	.align		4
.L_14:
        /*004c*/ 	.word	index@(_Z14cal_phase2_colii)
        /*0050*/ 	.word	0x0000000e


	//----- nvinfo : EIATTR_FRAME_SIZE
	.align		4
.L_15:
        /*0054*/ 	.byte	0x04, 0x11
        /*0056*/ 	.short	(.L_17 - .L_16)
	.align		4
.L_16:
        /*0058*/ 	.word	index@(_Z14cal_phase2_colii)
        /*005c*/ 	.word	0x00000000


	//----- nvinfo : EIATTR_REGCOUNT
	.align		4
.L_17:
        /*0060*/ 	.byte	0x04, 0x2f
        /*0062*/ 	.short	(.L_19 - .L_18)
	.align		4
.L_18:
        /*0064*/ 	.word	index@(_Z10cal_phase3iii)
        /*0068*/ 	.word	0x00000020


	//----- nvinfo : EIATTR_FRAME_SIZE
	.align		4
.L_19:
        /*006c*/ 	.byte	0x04, 0x11
        /*006e*/ 	.short	(.L_21 - .L_20)
	.align		4
.L_20:
        /*0070*/ 	.word	index@(_Z10cal_phase3iii)
        /*0074*/ 	.word	0x00000000


	//----- nvinfo : EIATTR_REGCOUNT
	.align		4
.L_21:
        /*0078*/ 	.byte	0x04, 0x2f
        /*007a*/ 	.short	(.L_23 - .L_22)
	.align		4
.L_22:
        /*007c*/ 	.word	index@(_Z16cal_phase2_blk_2ii)
        /*0080*/ 	.word	0x0000000e


	//----- nvinfo : EIATTR_FRAME_SIZE
	.align		4
.L_23:
        /*0084*/ 	.byte	0x04, 0x11
        /*0086*/ 	.short	(.L_25 - .L_24)
	.align		4
.L_24:
        /*0088*/ 	.word	index@(_Z16cal_phase2_blk_2ii)
        /*008c*/ 	.word	0x00000000


	//----- nvinfo : EIATTR_REGCOUNT
	.align		4
.L_25:
        /*0090*/ 	.byte	0x04, 0x2f
        /*0092*/ 	.short	(.L_27 - .L_26)
	.align		4
.L_26:
        /*0094*/ 	.word	index@(_Z12cal_phase3_2iiii)
        /*0098*/ 	.word	0x00000020


	//----- nvinfo : EIATTR_FRAME_SIZE
	.align		4
.L_27:
        /*009c*/ 	.byte	0x04, 0x11
        /*009e*/ 	.short	(.L_29 - .L_28)
	.align		4
.L_28:
        /*00a0*/ 	.word	index@(_Z12cal_phase3_2iiii)
        /*00a4*/ 	.word	0x00000000


	//----- nvinfo : EIATTR_REGCOUNT
	.align		4
.L_29:
        /*00a8*/ 	.byte	0x04, 0x2f
        /*00aa*/ 	.short	(.L_31 - .L_30)
	.align		4
.L_30:
        /*00ac*/ 	.word	index@(_Z11set_inf_rowPj)
        /*00b0*/ 	.word	0x0000000a


	//----- nvinfo : EIATTR_FRAME_SIZE
	.align		4
.L_31:
        /*00b4*/ 	.byte	0x04, 0x11
        /*00b6*/ 	.short	(.L_33 - .L_32)
	.align		4
.L_32:
        /*00b8*/ 	.word	index@(_Z11set_inf_rowPj)
        /*00bc*/ 	.word	0x00000000


	//----- nvinfo : EIATTR_MIN_STACK_SIZE
	.align		4
.L_33:
        /*00c0*/ 	.byte	0x04, 0x12
        /*00c2*/ 	.short	(.L_35 - .L_34)
	.align		4
.L_34:
        /*00c4*/ 	.word	index@(_Z11set_inf_rowPj)
        /*00c8*/ 	.word	0x00000000


	//----- nvinfo : EIATTR_MIN_STACK_SIZE
	.align		4
.L_35:
        /*00cc*/ 	.byte	0x04, 0x12
        /*00ce*/ 	.short	(.L_37 - .L_36)
	.align		4
.L_36:
        /*00d0*/ 	.word	index@(_Z12cal_phase3_2iiii)
        /*00d4*/ 	.word	0x00000000


	//----- nvinfo : EIATTR_MIN_STACK_SIZE
	.align		4
.L_37:
        /*00d8*/ 	.byte	0x04, 0x12
        /*00da*/ 	.short	(.L_39 - .L_38)
	.align		4
.L_38:
        /*00dc*/ 	.word	index@(_Z16cal_phase2_blk_2ii)
        /*00e0*/ 	.word	0x00000000


	//----- nvinfo : EIATTR_MIN_STACK_SIZE
	.align		4
.L_39:
        /*00e4*/ 	.byte	0x04, 0x12
        /*00e6*/ 	.short	(.L_41 - .L_40)
	.align		4
.L_40:
        /*00e8*/ 	.word	index@(_Z10cal_phase3iii)
        /*00ec*/ 	.word	0x00000000


	//----- nvinfo : EIATTR_MIN_STACK_SIZE
	.align		4
.L_41:
        /*00f0*/ 	.byte	0x04, 0x12
        /*00f2*/ 	.short	(.L_43 - .L_42)
	.align		4
.L_42:
        /*00f4*/ 	.word	index@(_Z14cal_phase2_colii)
        /*00f8*/ 	.word	0x00000000


	//----- nvinfo : EIATTR_MIN_STACK_SIZE
	.align		4
.L_43:
        /*00fc*/ 	.byte	0x04, 0x12
        /*00fe*/ 	.short	(.L_45 - .L_44)
	.align		4
.L_44:
        /*0100*/ 	.word	index@(_Z14cal_phase2_blkii)
        /*0104*/ 	.word	0x00000000


	//----- nvinfo : EIATTR_MIN_STACK_SIZE
	.align		4
.L_45:
        /*0108*/ 	.byte	0x04, 0x12
        /*010a*/ 	.short	(.L_47 - .L_46)
	.align		4
.L_46:
        /*010c*/ 	.word	index@(_Z14cal_phase2_rowii)
        /*0110*/ 	.word	0x00000000


	//----- nvinfo : EIATTR_MIN_STACK_SIZE
	.align		4
.L_47:
        /*0114*/ 	.byte	0x04, 0x12
        /*0116*/ 	.short	(.L_49 - .L_48)
	.align		4
.L_48:
        /*0118*/ 	.word	index@(_Z10cal_phase1i)
        /*011c*/ 	.word	0x00000000
.L_49:


//--------------------- .nv.compat                --------------------------
	.section	.nv.compat,"",@"SHT_CUDA_COMPAT_INFO"
	.align	4
        /*0000*/ 	.byte	0x02, 0x09, 0x00, 0x00, 0x02, 0x02, 0x01, 0x00, 0x02, 0x05, 0x05, 0x00, 0x03, 0x07, 0x01, 0x01
        /*0010*/ 	.byte	0x02, 0x03, 0x00, 0x00, 0x02, 0x06, 0x01, 0x00, 0x04, 0x0b, 0x08, 0x00, 0x09, 0x00, 0x00, 0x00
        /*0020*/ 	.byte	0x00, 0x00, 0x00, 0x00


//--------------------- .nv.info._Z11set_inf_rowPj --------------------------
	.section	.nv.info._Z11set_inf_rowPj,"",@"SHT_CUDA_INFO"
	.sectionflags	@""
	.align	4


	//----- nvinfo : EIATTR_CUDA_API_VERSION
	.align		4
        /*0000*/ 	.byte	0x04, 0x37
        /*0002*/ 	.short	(.L_51 - .L_50)
.L_50:
        /*0004*/ 	.word	0x00000082


	//----- nvinfo : EIATTR_KPARAM_INFO
	.align		4
.L_51:
        /*0008*/ 	.byte	0x04, 0x17
        /*000a*/ 	.short	(.L_53 - .L_52)
.L_52:
        /*000c*/ 	.word	0x00000000
        /*0010*/ 	.short	0x0000
        /*0012*/ 	.short	0x0000
        /*0014*/ 	.byte	0x00, 0xf5, 0x21, 0x00


	//----- nvinfo : EIATTR_SPARSE_MMA_MASK
	.align		4
.L_53:
        /*0018*/ 	.byte	0x03, 0x50
        /*001a*/ 	.short	0x0000


	//----- nvinfo : EIATTR_MAXREG_COUNT
	.align		4
        /*001c*/ 	.byte	0x03, 0x1b
        /*001e*/ 	.short	0x00ff


	//----- nvinfo : EIATTR_MERCURY_ISA_VERSION
	.align		4
        /*0020*/ 	.byte	0x03, 0x5f
        /*0022*/ 	.short	0x0101


	//----- nvinfo : EIATTR_VRC_CTA_INIT_COUNT
	.align		4
        /*0024*/ 	.byte	0x02, 0x4a
	.zero		1
	.zero		1


	//----- nvinfo : EIATTR_EXIT_INSTR_OFFSETS
	.align		4
        /*0028*/ 	.byte	0x04, 0x1c
        /*002a*/ 	.short	(.L_55 - .L_54)


	//   ....[0]....
.L_54:
        /*002c*/ 	.word	0x000000d0


	//----- nvinfo : EIATTR_CBANK_PARAM_SIZE
	.align		4
.L_55:
        /*0030*/ 	.byte	0x03, 0x19
        /*0032*/ 	.short	0x0008


	//----- nvinfo : EIATTR_PARAM_CBANK
	.align		4
        /*0034*/ 	.byte	0x04, 0x0a
        /*0036*/ 	.short	(.L_57 - .L_56)
	.align		4
.L_56:
        /*0038*/ 	.word	index@(.nv.constant0._Z11set_inf_rowPj)
        /*003c*/ 	.short	0x0380
        /*003e*/ 	.short	0x0008


	//----- nvinfo : EIATTR_SW_WAR
	.align		4
.L_57:
        /*0040*/ 	.byte	0x04, 0x36
        /*0042*/ 	.short	(.L_59 - .L_58)
.L_58:
        /*0044*/ 	.word	0x00000008
.L_59:


//--------------------- .nv.info._Z12cal_phase3_2iiii --------------------------
	.section	.nv.info._Z12cal_phase3_2iiii,"",@"SHT_CUDA_INFO"
	.sectionflags	@""
	.align	4


	//----- nvinfo : EIATTR_CUDA_API_VERSION
	.align		4
        /*0000*/ 	.byte	0x04, 0x37
        /*0002*/ 	.short	(.L_61 - .L_60)
.L_60:
        /*0004*/ 	.word	0x00000082


	//----- nvinfo : EIATTR_KPARAM_INFO
	.align		4
.L_61:
        /*0008*/ 	.byte	0x04, 0x17
        /*000a*/ 	.short	(.L_63 - .L_62)
.L_62:
        /*000c*/ 	.word	0x00000000
        /*0010*/ 	.short	0x0003
        /*0012*/ 	.short	0x000c
        /*0014*/ 	.byte	0x00, 0xf0, 0x11, 0x00


	//----- nvinfo : EIATTR_KPARAM_INFO
	.align		4
.L_63:
        /*0018*/ 	.byte	0x04, 0x17
        /*001a*/ 	.short	(.L_65 - .L_64)
.L_64:
        /*001c*/ 	.word	0x00000000
        /*0020*/ 	.short	0x0002
        /*0022*/ 	.short	0x0008
        /*0024*/ 	.byte	0x00, 0xf0, 0x11, 0x00


	//----- nvinfo : EIATTR_KPARAM_INFO
	.align		4
.L_65:
        /*0028*/ 	.byte	0x04, 0x17
        /*002a*/ 	.short	(.L_67 - .L_66)
.L_66:
        /*002c*/ 	.word	0x00000000
        /*0030*/ 	.short	0x0001
        /*0032*/ 	.short	0x0004
        /*0034*/ 	.byte	0x00, 0xf0, 0x11, 0x00


	//----- nvinfo : EIATTR_KPARAM_INFO
	.align		4
.L_67:
        /*0038*/ 	.byte	0x04, 0x17
        /*003a*/ 	.short	(.L_69 - .L_68)
.L_68:
        /*003c*/ 	.word	0x00000000
        /*0040*/ 	.short	0x0000
        /*0042*/ 	.short	0x0000
        /*0044*/ 	.byte	0x00, 0xf0, 0x11, 0x00


	//----- nvinfo : EIATTR_SPARSE_MMA_MASK
	.align		4
.L_69:
        /*0048*/ 	.byte	0x03, 0x50
        /*004a*/ 	.short	0x0000


	//----- nvinfo : EIATTR_MAXREG_COUNT
	.align		4
        /*004c*/ 	.byte	0x03, 0x1b
        /*004e*/ 	.short	0x00ff


	//----- nvinfo : EIATTR_NUM_BARRIERS
	.align		4
        /*0050*/ 	.byte	0x02, 0x4c
        /*0052*/ 	.byte	0x01
	.zero		1


	//----- nvinfo : EIATTR_MERCURY_ISA_VERSION
	.align		4
        /*0054*/ 	.byte	0x03, 0x5f
        /*0056*/ 	.short	0x0101


	//----- nvinfo : EIATTR_VRC_CTA_INIT_COUNT
	.align		4
        /*0058*/ 	.byte	0x02, 0x4a
	.zero		1
	.zero		1


	//----- nvinfo : EIATTR_EXIT_INSTR_OFFSETS
	.align		4
        /*005c*/ 	.byte	0x04, 0x1c
        /*005e*/ 	.short	(.L_71 - .L_70)


	//   ....[0]....
.L_70:
        /*0060*/ 	.word	0x00000060


	//   ....[1]....
        /*0064*/ 	.word	0x000009f0


	//----- nvinfo : EIATTR_CBANK_PARAM_SIZE
	.align		4
.L_71:
        /*0068*/ 	.byte	0x03, 0x19
        /*006a*/ 	.short	0x0010


	//----- nvinfo : EIATTR_PARAM_CBANK
	.align		4
        /*006c*/ 	.byte	0x04, 0x0a
        /*006e*/ 	.short	(.L_73 - .L_72)
	.align		4
.L_72:
        /*0070*/ 	.word	index@(.nv.constant0._Z12cal_phase3_2iiii)
        /*0074*/ 	.short	0x0380
        /*0076*/ 	.short	0x0010


	//----- nvinfo : EIATTR_SW_WAR
	.align		4
.L_73:
        /*0078*/ 	.byte	0x04, 0x36
        /*007a*/ 	.short	(.L_75 - .L_74)
.L_74:
        /*007c*/ 	.word	0x00000008
.L_75:


//--------------------- .nv.info._Z16cal_phase2_blk_2ii --------------------------
	.section	.nv.info._Z16cal_phase2_blk_2ii,"",@"SHT_CUDA_INFO"
	.sectionflags	@""
	.align	4


	//----- nvinfo : EIATTR_CUDA_API_VERSION
	.align		4
        /*0000*/ 	.byte	0x04, 0x37
        /*0002*/ 	.short	(.L_77 - .L_76)
.L_76:
        /*0004*/ 	.word	0x00000082


	//----- nvinfo : EIATTR_KPARAM_INFO
	.align		4
.L_77:
        /*0008*/ 	.byte	0x04, 0x17
        /*000a*/ 	.short	(.L_79 - .L_78)
.L_78:
        /*000c*/ 	.word	0x00000000
        /*0010*/ 	.short	0x0001
        /*0012*/ 	.short	0x0004
        /*0014*/ 	.byte	0x00, 0xf0, 0x11, 0x00


	//----- nvinfo : EIATTR_KPARAM_INFO
	.align		4
.L_79:
        /*0018*/ 	.byte	0x04, 0x17
        /*001a*/ 	.short	(.L_81 - .L_80)
.L_80:
        /*001c*/ 	.word	0x00000000
        /*0020*/ 	.short	0x0000
        /*0022*/ 	.short	0x0000
        /*0024*/ 	.byte	0x00, 0xf0, 0x11, 0x00


	//----- nvinfo : EIATTR_SPARSE_MMA_MASK
	.align		4
.L_81:
        /*0028*/ 	.byte	0x03, 0x50
        /*002a*/ 	.short	0x0000


	//----- nvinfo : EIATTR_MAXREG_COUNT
	.align		4
        /*002c*/ 	.byte	0x03, 0x1b
        /*002e*/ 	.short	0x00ff


	//----- nvinfo : EIATTR_NUM_BARRIERS
	.align		4
        /*0030*/ 	.byte	0x02, 0x4c
        /*0032*/ 	.byte	0x01
	.zero		1


	//----- nvinfo : EIATTR_MERCURY_ISA_VERSION
	.align		4
        /*0034*/ 	.byte	0x03, 0x5f
        /*0036*/ 	.short	0x0101


	//----- nvinfo : EIATTR_VRC_CTA_INIT_COUNT
	.align		4
        /*0038*/ 	.byte	0x02, 0x4a
	.zero		1
	.zero		1


	//----- nvinfo : EIATTR_EXIT_INSTR_OFFSETS
	.align		4
        /*003c*/ 	.byte	0x04, 0x1c
        /*003e*/ 	.short	(.L_83 - .L_82)


	//   ....[0]....
.L_82:
        /*0040*/ 	.word	0x00000ff0


	//----- nvinfo : EIATTR_CBANK_PARAM_SIZE
	.align		4
.L_83:
        /*0044*/ 	.byte	0x03, 0x19
        /*0046*/ 	.short	0x0008


	//----- nvinfo : EIATTR_PARAM_CBANK
	.align		4
        /*0048*/ 	.byte	0x04, 0x0a
        /*004a*/ 	.short	(.L_85 - .L_84)
	.align		4
.L_84:
        /*004c*/ 	.word	index@(.nv.constant0._Z16cal_phase2_blk_2ii)
        /*0050*/ 	.short	0x0380
        /*0052*/ 	.short	0x0008


	//----- nvinfo : EIATTR_SW_WAR
	.align		4
.L_85:
        /*0054*/ 	.byte	0x04, 0x36
        /*0056*/ 	.short	(.L_87 - .L_86)
.L_86:
        /*0058*/ 	.word	0x00000008
.L_87:


//--------------------- .nv.info._Z10cal_phase3iii --------------------------
	.section	.nv.info._Z10cal_phase3iii,"",@"SHT_CUDA_INFO"
	.sectionflags	@""
	.align	4


	//----- nvinfo : EIATTR_CUDA_API_VERSION
	.align		4
        /*0000*/ 	.byte	0x04, 0x37
        /*0002*/ 	.short	(.L_89 - .L_88)
.L_88:
        /*0004*/ 	.word	0x00000082


	//----- nvinfo : EIATTR_KPARAM_INFO
	.align		4
.L_89:
        /*0008*/ 	.byte	0x04, 0x17
        /*000a*/ 	.short	(.L_91 - .L_90)
.L_90:
        /*000c*/ 	.word	0x00000000
        /*0010*/ 	.short	0x0002
        /*0012*/ 	.short	0x0008
        /*0014*/ 	.byte	0x00, 0xf0, 0x11, 0x00


	//----- nvinfo : EIATTR_KPARAM_INFO
	.align		4
.L_91:
        /*0018*/ 	.byte	0x04, 0x17
        /*001a*/ 	.short	(.L_93 - .L_92)
.L_92:
        /*001c*/ 	.word	0x00000000
        /*0020*/ 	.short	0x0001
        /*0022*/ 	.short	0x0004
        /*0024*/ 	.byte	0x00, 0xf0, 0x11, 0x00


	//----- nvinfo : EIATTR_KPARAM_INFO
	.align		4
.L_93:
        /*0028*/ 	.byte	0x04, 0x17
        /*002a*/ 	.short	(.L_95 - .L_94)
.L_94:
        /*002c*/ 	.word	0x00000000
        /*0030*/ 	.short	0x0000
        /*0032*/ 	.short	0x0000
        /*0034*/ 	.byte	0x00, 0xf0, 0x11, 0x00


	//----- nvinfo : EIATTR_SPARSE_MMA_MASK
	.align		4
.L_95:
        /*0038*/ 	.byte	0x03, 0x50
        /*003a*/ 	.short	0x0000


	//----- nvinfo : EIATTR_MAXREG_COUNT
	.align		4
        /*003c*/ 	.byte	0x03, 0x1b
        /*003e*/ 	.short	0x00ff


	//----- nvinfo : EIATTR_NUM_BARRIERS
	.align		4
        /*0040*/ 	.byte	0x02, 0x4c
        /*0042*/ 	.byte	0x01
	.zero		1


	//----- nvinfo : EIATTR_MERCURY_ISA_VERSION
	.align		4
        /*0044*/ 	.byte	0x03, 0x5f
        /*0046*/ 	.short	0x0101


	//----- nvinfo : EIATTR_VRC_CTA_INIT_COUNT
	.align		4
        /*0048*/ 	.byte	0x02, 0x4a
	.zero		1
	.zero		1


	//----- nvinfo : EIATTR_EXIT_INSTR_OFFSETS
	.align		4
        /*004c*/ 	.byte	0x04, 0x1c
        /*004e*/ 	.short	(.L_97 - .L_96)


	//   ....[0]....
.L_96:
        /*0050*/ 	.word	0x00000060


	//   ....[1]....
        /*0054*/ 	.word	0x000006b0


	//----- nvinfo : EIATTR_CBANK_PARAM_SIZE
	.align		4
.L_97:
        /*0058*/ 	.byte	0x03, 0x19
        /*005a*/ 	.short	0x000c


	//----- nvinfo : EIATTR_PARAM_CBANK
	.align		4
        /*005c*/ 	.byte	0x04, 0x0a
        /*005e*/ 	.short	(.L_99 - .L_98)
	.align		4
.L_98:
        /*0060*/ 	.word	index@(.nv.constant0._Z10cal_phase3iii)
        /*0064*/ 	.short	0x0380
        /*0066*/ 	.short	0x000c


	//----- nvinfo : EIATTR_SW_WAR
	.align		4
.L_99:
        /*0068*/ 	.byte	0x04, 0x36
        /*006a*/ 	.short	(.L_101 - .L_100)
.L_100:
        /*006c*/ 	.word	0x00000008
.L_101:


//--------------------- .nv.info._Z14cal_phase2_colii --------------------------
	.section	.nv.info._Z14cal_phase2_colii,"",@"SHT_CUDA_INFO"
	.sectionflags	@""
	.align	4


	//----- nvinfo : EIATTR_CUDA_API_VERSION
	.align		4
        /*0000*/ 	.byte	0x04, 0x37
        /*0002*/ 	.short	(.L_103 - .L_102)
.L_102:
        /*0004*/ 	.word	0x00000082


	//----- nvinfo : EIATTR_KPARAM_INFO
	.align		4
.L_103:
        /*0008*/ 	.byte	0x04, 0x17
        /*000a*/ 	.short	(.L_105 - .L_104)
.L_104:
        /*000c*/ 	.word	0x00000000
        /*0010*/ 	.short	0x0001
        /*0012*/ 	.short	0x0004
        /*0014*/ 	.byte	0x00, 0xf0, 0x11, 0x00


	//----- nvinfo : EIATTR_KPARAM_INFO
	.align		4
.L_105:
        /*0018*/ 	.byte	0x04, 0x17
        /*001a*/ 	.short	(.L_107 - .L_106)
.L_106:
        /*001c*/ 	.word	0x00000000
        /*0020*/ 	.short	0x0000
        /*0022*/ 	.short	0x0000
        /*0024*/ 	.byte	0x00, 0xf0, 0x11, 0x00


	//----- nvinfo : EIATTR_SPARSE_MMA_MASK
	.align		4
.L_107:
        /*0028*/ 	.byte	0x03, 0x50
        /*002a*/ 	.short	0x0000


	//----- nvinfo : EIATTR_MAXREG_COUNT
	.align		4
        /*002c*/ 	.byte	0x03, 0x1b
        /*002e*/ 	.short	0x00ff


	//----- nvinfo : EIATTR_NUM_BARRIERS
	.align		4
        /*0030*/ 	.byte	0x02, 0x4c
        /*0032*/ 	.byte	0x01
	.zero		1


	//----- nvinfo : EIATTR_MERCURY_ISA_VERSION
	.align		4
        /*0034*/ 	.byte	0x03, 0x5f
        /*0036*/ 	.short	0x0101


	//----- nvinfo : EIATTR_VRC_CTA_INIT_COUNT
	.align		4
        /*0038*/ 	.byte	0x02, 0x4a
	.zero		1
	.zero		1


	//----- nvinfo : EIATTR_EXIT_INSTR_OFFSETS
	.align		4
        /*003c*/ 	.byte	0x04, 0x1c
        /*003e*/ 	.short	(.L_109 - .L_108)


	//   ....[0]....
.L_108:
        /*0040*/ 	.word	0x00000080


	//   ....[1]....
        /*0044*/ 	.word	0x00001020


	//----- nvinfo : EIATTR_CBANK_PARAM_SIZE
	.align		4
.L_109:
        /*0048*/ 	.byte	0x03, 0x19
        /*004a*/ 	.short	0x0008


	//----- nvinfo : EIATTR_PARAM_CBANK
	.align		4
        /*004c*/ 	.byte	0x04, 0x0a
        /*004e*/ 	.short	(.L_111 - .L_110)
	.align		4
.L_110:
        /*0050*/ 	.word	index@(.nv.constant0._Z14cal_phase2_colii)
        /*0054*/ 	.short	0x0380
        /*0056*/ 	.short	0x0008


	//----- nvinfo : EIATTR_SW_WAR
	.align		4
.L_111:
        /*0058*/ 	.byte	0x04, 0x36
        /*005a*/ 	.short	(.L_113 - .L_112)
.L_112:
        /*005c*/ 	.word	0x00000008
.L_113:


//--------------------- .nv.info._Z14cal_phase2_blkii --------------------------
	.section	.nv.info._Z14cal_phase2_blkii,"",@"SHT_CUDA_INFO"
	.sectionflags	@""
	.align	4


	//----- nvinfo : EIATTR_CUDA_API_VERSION
	.align		4
        /*0000*/ 	.byte	0x04, 0x37
        /*0002*/ 	.short	(.L_115 - .L_114)
.L_114:
        /*0004*/ 	.word	0x00000082


	//----- nvinfo : EIATTR_KPARAM_INFO
	.align		4
.L_115:
        /*0008*/ 	.byte	0x04, 0x17
        /*000a*/ 	.short	(.L_117 - .L_116)
.L_116:
        /*000c*/ 	.word	0x00000000
        /*0010*/ 	.short	0x0001
        /*0012*/ 	.short	0x0004
        /*0014*/ 	.byte	0x00, 0xf0, 0x11, 0x00


	//----- nvinfo : EIATTR_KPARAM_INFO
	.align		4
.L_117:
        /*0018*/ 	.byte	0x04, 0x17
        /*001a*/ 	.short	(.L_119 - .L_118)
.L_118:
        /*001c*/ 	.word	0x00000000
        /*0020*/ 	.short	0x0000
        /*0022*/ 	.short	0x0000
        /*0024*/ 	.byte	0x00, 0xf0, 0x11, 0x00


	//----- nvinfo : EIATTR_SPARSE_MMA_MASK
	.align		4
.L_119:
        /*0028*/ 	.byte	0x03, 0x50
        /*002a*/ 	.short	0x0000


	//----- nvinfo : EIATTR_MAXREG_COUNT
	.align		4
        /*002c*/ 	.byte	0x03, 0x1b
        /*002e*/ 	.short	0x00ff


	//----- nvinfo : EIATTR_NUM_BARRIERS
	.align		4
        /*0030*/ 	.byte	0x02, 0x4c
        /*0032*/ 	.byte	0x01
	.zero		1


	//----- nvinfo : EIATTR_MERCURY_ISA_VERSION
	.align		4
        /*0034*/ 	.byte	0x03, 0x5f
        /*0036*/ 	.short	0x0101


	//----- nvinfo : EIATTR_VRC_CTA_INIT_COUNT
	.align		4
        /*0038*/ 	.byte	0x02, 0x4a
	.zero		1
	.zero		1


	//----- nvinfo : EIATTR_EXIT_INSTR_OFFSETS
	.align		4
        /*003c*/ 	.byte	0x04, 0x1c
        /*003e*/ 	.short	(.L_121 - .L_120)


	//   ....[0]....
.L_120:
        /*0040*/ 	.word	0x00000fc0


	//----- nvinfo : EIATTR_CBANK_PARAM_SIZE
	.align		4
.L_121:
        /*0044*/ 	.byte	0x03, 0x19
        /*0046*/ 	.short	0x0008


	//----- nvinfo : EIATTR_PARAM_CBANK
	.align		4
        /*0048*/ 	.byte	0x04, 0x0a
        /*004a*/ 	.short	(.L_123 - .L_122)
	.align		4
.L_122:
        /*004c*/ 	.word	index@(.nv.constant0._Z14cal_phase2_blkii)
        /*0050*/ 	.short	0x0380
        /*0052*/ 	.short	0x0008


	//----- nvinfo : EIATTR_SW_WAR
	.align		4
.L_123:
        /*0054*/ 	.byte	0x04, 0x36
        /*0056*/ 	.short	(.L_125 - .L_124)
.L_124:
        /*0058*/ 	.word	0x00000008
.L_125:


//--------------------- .nv.info._Z14cal_phase2_rowii --------------------------
	.section	.nv.info._Z14cal_phase2_rowii,"",@"SHT_CUDA_INFO"
	.sectionflags	@""
	.align	4


	//----- nvinfo : EIATTR_CUDA_API_VERSION
	.align		4
        /*0000*/ 	.byte	0x04, 0x37
        /*0002*/ 	.short	(.L_127 - .L_126)
.L_126:
        /*0004*/ 	.word	0x00000082


	//----- nvinfo : EIATTR_KPARAM_INFO
	.align		4
.L_127:
        /*0008*/ 	.byte	0x04, 0x17
        /*000a*/ 	.short	(.L_129 - .L_128)
.L_128:
        /*000c*/ 	.word	0x00000000
        /*0010*/ 	.short	0x0001
        /*0012*/ 	.short	0x0004
        /*0014*/ 	.byte	0x00, 0xf0, 0x11, 0x00


	//----- nvinfo : EIATTR_KPARAM_INFO
	.align		4
.L_129:
        /*0018*/ 	.byte	0x04, 0x17
        /*001a*/ 	.short	(.L_131 - .L_130)
.L_130:
        /*001c*/ 	.word	0x00000000
        /*0020*/ 	.short	0x0000
        /*0022*/ 	.short	0x0000
        /*0024*/ 	.byte	0x00, 0xf0, 0x11, 0x00


	//----- nvinfo : EIATTR_SPARSE_MMA_MASK
	.align		4
.L_131:
        /*0028*/ 	.byte	0x03, 0x50
        /*002a*/ 	.short	0x0000


	//----- nvinfo : EIATTR_MAXREG_COUNT
	.align		4
        /*002c*/ 	.byte	0x03, 0x1b
        /*002e*/ 	.short	0x00ff


	//----- nvinfo : EIATTR_NUM_BARRIERS
	.align		4
        /*0030*/ 	.byte	0x02, 0x4c
        /*0032*/ 	.byte	0x01
	.zero		1


	//----- nvinfo : EIATTR_MERCURY_ISA_VERSION
	.align		4
        /*0034*/ 	.byte	0x03, 0x5f
        /*0036*/ 	.short	0x0101


	//----- nvinfo : EIATTR_VRC_CTA_INIT_COUNT
	.align		4
        /*0038*/ 	.byte	0x02, 0x4a
	.zero		1
	.zero		1


	//----- nvinfo : EIATTR_EXIT_INSTR_OFFSETS
	.align		4
        /*003c*/ 	.byte	0x04, 0x1c
        /*003e*/ 	.short	(.L_133 - .L_132)


	//   ....[0]....
.L_132:
        /*0040*/ 	.word	0x00000040


	//   ....[1]....
        /*0044*/ 	.word	0x00001010


	//----- nvinfo : EIATTR_CBANK_PARAM_SIZE
	.align		4
.L_133:
        /*0048*/ 	.byte	0x03, 0x19
        /*004a*/ 	.short	0x0008


	//----- nvinfo : EIATTR_PARAM_CBANK
	.align		4
        /*004c*/ 	.byte	0x04, 0x0a
        /*004e*/ 	.short	(.L_135 - .L_134)
	.align		4
.L_134:
        /*0050*/ 	.word	index@(.nv.constant0._Z14cal_phase2_rowii)
        /*0054*/ 	.short	0x0380
        /*0056*/ 	.short	0x0008


	//----- nvinfo : EIATTR_SW_WAR
	.align		4
.L_135:
        /*0058*/ 	.byte	0x04, 0x36
        /*005a*/ 	.short	(.L_137 - .L_136)
.L_136:
        /*005c*/ 	.word	0x00000008
.L_137:


//--------------------- .nv.info._Z10cal_phase1i  --------------------------
	.section	.nv.info._Z10cal_phase1i,"",@"SHT_CUDA_INFO"
	.sectionflags	@""
	.align	4


	//----- nvinfo : EIATTR_CUDA_API_VERSION
	.align		4
        /*0000*/ 	.byte	0x04, 0x37
        /*0002*/ 	.short	(.L_139 - .L_138)
.L_138:
        /*0004*/ 	.word	0x00000082


	//----- nvinfo : EIATTR_KPARAM_INFO
	.align		4
.L_139:
        /*0008*/ 	.byte	0x04, 0x17
        /*000a*/ 	.short	(.L_141 - .L_140)
.L_140:
        /*000c*/ 	.word	0x00000000
        /*0010*/ 	.short	0x0000
        /*0012*/ 	.short	0x0000
        /*0014*/ 	.byte	0x00, 0xf0, 0x11, 0x00


	//----- nvinfo : EIATTR_SPARSE_MMA_MASK
	.align		4
.L_141:
        /*0018*/ 	.byte	0x03, 0x50
        /*001a*/ 	.short	0x0000


	//----- nvinfo : EIATTR_MAXREG_COUNT
	.align		4
        /*001c*/ 	.byte	0x03, 0x1b
        /*001e*/ 	.short	0x00ff


	//----- nvinfo : EIATTR_NUM_BARRIERS
	.align		4
        /*0020*/ 	.byte	0x02, 0x4c
        /*0022*/ 	.byte	0x01
	.zero		1


	//----- nvinfo : EIATTR_MERCURY_ISA_VERSION
	.align		4
        /*0024*/ 	.byte	0x03, 0x5f
        /*0026*/ 	.short	0x0101


	//----- nvinfo : EIATTR_VRC_CTA_INIT_COUNT
	.align		4
        /*0028*/ 	.byte	0x02, 0x4a
	.zero		1
	.zero		1


	//----- nvinfo : EIATTR_EXIT_INSTR_OFFSETS
	.align		4
        /*002c*/ 	.byte	0x04, 0x1c
        /*002e*/ 	.short	(.L_143 - .L_142)


	//   ....[0]....
.L_142:
        /*0030*/ 	.word	0x00000f50


	//----- nvinfo : EIATTR_CBANK_PARAM_SIZE
	.align		4
.L_143:
        /*0034*/ 	.byte	0x03, 0x19
        /*0036*/ 	.short	0x0004


	//----- nvinfo : EIATTR_PARAM_CBANK
	.align		4
        /*0038*/ 	.byte	0x04, 0x0a
        /*003a*/ 	.short	(.L_145 - .L_144)
	.align		4
.L_144:
        /*003c*/ 	.word	index@(.nv.constant0._Z10cal_phase1i)
        /*0040*/ 	.short	0x0380
        /*0042*/ 	.short	0x0004


	//----- nvinfo : EIATTR_SW_WAR
	.align		4
.L_145:
        /*0044*/ 	.byte	0x04, 0x36
        /*0046*/ 	.short	(.L_147 - .L_146)
.L_146:
        /*0048*/ 	.word	0x00000008
.L_147:


//--------------------- .nv.callgraph             --------------------------
	.section	.nv.callgraph,"",@"SHT_CUDA_CALLGRAPH"
	.align	4
	.sectionentsize	8
	.align		4
        /*0000*/ 	.word	0x00000000
	.align		4
        /*0004*/ 	.word	0xffffffff
	.align		4
        /*0008*/ 	.word	0x00000000
	.align		4
        /*000c*/ 	.word	0xfffffffe
	.align		4
        /*0010*/ 	.word	0x00000000
	.align		4
        /*0014*/ 	.word	0xfffffffd
	.align		4
        /*0018*/ 	.word	0x00000000
	.align		4
        /*001c*/ 	.word	0xfffffffc


//--------------------- .nv.constant3             --------------------------
	.section	.nv.constant3,"a",@progbits
	.align	8
.nv.constant3:
	.type		Dist,@object
	.size		Dist,(pitch_d - Dist)
Dist:
	.zero		8
	.type		pitch_d,@object
	.size		pitch_d,(.L_1 - pitch_d)
pitch_d:
	.zero		4
.L_1:


//--------------------- .text._Z11set_inf_rowPj   --------------------------
	.section	.text._Z11set_inf_rowPj,"ax",@progbits
	.align	128
        .global         _Z11set_inf_rowPj
        .type           _Z11set_inf_rowPj,@function
        .size           _Z11set_inf_rowPj,(.L_x_8 - _Z11set_inf_rowPj)
        .other          _Z11set_inf_rowPj,@"STO_CUDA_ENTRY STV_DEFAULT"
_Z11set_inf_rowPj:
.text._Z11set_inf_rowPj:
[----:B------:R-:W-:Y:S01]  /*0000*/  LDC R1, c[0x0][0x37c] ;  /* 0x0000df00ff017b82 */ /* 0x000fe20000000800 */
[----:B------:R-:W0:Y:S07]  /*0010*/  S2R R0, SR_CTAID.X ;  /* 0x0000000000007919 */ /* 0x000e2e0000002500 */
[----:B------:R-:W1:Y:S01]  /*0020*/  LDC.64 R2, c[0x0][0x380] ;  /* 0x0000e000ff027b82 */ /* 0x000e620000000a00 */
[----:B------:R-:W2:Y:S01]  /*0030*/  LDCU UR6, c[0x3][0x8] ;  /* 0x00c00100ff0677ac */ /* 0x000ea20008000800 */
[----:B------:R-:W0:Y:S01]  /*0040*/  S2R R7, SR_TID.X ;  /* 0x0000000000077919 */ /* 0x000e220000002100 */
[----:B------:R-:W3:Y:S01]  /*0050*/  LDCU.64 UR4, c[0x0][0x358] ;  /* 0x00006b00ff0477ac */ /* 0x000ee20008000a00 */
[----:B------:R-:W2:Y:S01]  /*0060*/  S2R R5, SR_TID.Y ;  /* 0x0000000000057919 */ /* 0x000ea20000002200 */
[----:B0-----:R-:W-:-:S05]  /*0070*/  LEA R0, R0, R7, 0x5 ;  /* 0x0000000700007211 */ /* 0x001fca00078e28ff */
[----:B--2---:R-:W-:-:S04]  /*0080*/  IMAD R5, R5, UR6, R0 ;  /* 0x0000000605057c24 */ /* 0x004fc8000f8e0200 */
[----:B-1----:R-:W-:-:S05]  /*0090*/  IMAD.WIDE R2, R5, 0x4, R2 ;  /* 0x0000000405027825 */ /* 0x002fca00078e0202 */
[----:B---3--:R-:W2:Y:S02]  /*00a0*/  LDG.E R0, desc[UR4][R2.64] ;  /* 0x0000000402007981 */ /* 0x008ea4000c1e1900 */
[----:B--2---:R-:W-:-:S05]  /*00b0*/  VIMNMX.U32 R5, PT, PT, R0, 0x3b9aca00, PT ;  /* 0x3b9aca0000057848 */ /* 0x004fca0003fe0000 */
[----:B------:R-:W-:Y:S01]  /*00c0*/  STG.E desc[UR4][R2.64], R5 ;  /* 0x0000000502007986 */ /* 0x000fe2000c101904 */
[----:B------:R-:W-:Y:S05]  /*00d0*/  EXIT ;  /* 0x000000000000794d */ /* 0x000fea0003800000 */
.L_x_0:
[----:B------:R-:W-:-:S00]  /*00e0*/  BRA `(.L_x_0) ;  /* 0xfffffffc00fc7947 */ /* 0x000fc0000383ffff */
[----:B------:R-:W-:-:S00]  /*00f0*/  NOP ;  /* 0x0000000000007918 */ /* 0x000fc00000000000 */
        /* <DEDUP_REMOVED lines=8> */
.L_x_8:


//--------------------- .text._Z12cal_phase3_2iiii --------------------------
	.section	.text._Z12cal_phase3_2iiii,"ax",@progbits
	.align	128
        .global         _Z12cal_phase3_2iiii
        .type           _Z12cal_phase3_2iiii,@function
        .size           _Z12cal_phase3_2iiii,(.L_x_9 - _Z12cal_phase3_2iiii)
        .other          _Z12cal_phase3_2iiii,@"STO_CUDA_ENTRY STV_DEFAULT"
_Z12cal_phase3_2iiii:
.text._Z12cal_phase3_2iiii:
[----:B------:R-:W-:Y:S08]  /*0000*/  LDC R1, c[0x0][0x37c] ;  /* 0x0000df00ff017b82 */ /* 0x000ff00000000800 */
[----:B------:R-:W0:Y:S08]  /*0010*/  S2UR UR4, SR_CTAID.X ;  /* 0x00000000000479c3 */ /* 0x000e300000002500 */
[----:B------:R-:W0:Y:S02]  /*0020*/  LDC R0, c[0x0][0x38c] ;  /* 0x0000e300ff007b82 */ /* 0x000e240000000800 */
[----:B0-----:R-:W-:-:S05]  /*0030*/  IADD3 R0, PT, PT, -R0, UR4, RZ ;  /* 0x0000000400007c10 */ /* 0x001fca000fffe1ff */
[----:B------:R-:W-:-:S05]  /*0040*/  IMAD.SHL.U32 R7, R0, 0x20, RZ ;  /* 0x0000002000077824 */ /* 0x000fca00078e00ff */
[----:B------:R-:W-:-:S13]  /*0050*/  ISETP.NE.AND P0, PT, R7, RZ, PT ;  /* 0x000000ff0700720c */ /* 0x000fda0003f05270 */
[----:B------:R-:W-:Y:S05]  /*0060*/  @!P0 EXIT ;  /* 0x000000000000894d */ /* 0x000fea0003800000 */
[----:B------:R-:W0:Y:S01]  /*0070*/  S2R R11, SR_TID.X ;  /* 0x00000000000b7919 */ /* 0x000e220000002100 */
[----:B------:R-:W0:Y:S01]  /*0080*/  LDCU UR4, c[0x3][0x8] ;  /* 0x00c00100ff0477ac */ /* 0x000e220008000800 */
[----:B------:R-:W1:Y:S01]  /*0090*/  LDC.64 R20, c[0x3][RZ] ;  /* 0x00c00000ff147b82 */ /* 0x000e620000000a00 */
[----:B------:R-:W0:Y:S01]  /*00a0*/  S2R R10, SR_TID.Y ;  /* 0x00000000000a7919 */ /* 0x000e220000002200 */
[----:B------:R-:W2:Y:S01]  /*00b0*/  LDCU.64 UR6, c[0x0][0x380] ;  /* 0x00007000ff0677ac */ /* 0x000ea20008000a00 */
[----:B------:R-:W3:Y:S01]  /*00c0*/  LDCU UR5, c[0x0][0x388] ;  /* 0x00007100ff0577ac */ /* 0x000ee20008000800 */
[----:B------:R-:W4:Y:S01]  /*00d0*/  LDCU.64 UR8, c[0x0][0x358] ;  /* 0x00006b00ff0877ac */ /* 0x000f220008000a00 */
[----:B0-----:R-:W-:-:S04]  /*00e0*/  IMAD R0, R10, UR4, R11 ;  /* 0x000000040a007c24 */ /* 0x001fc8000f8e020b */
[C---:B--2---:R-:W-:Y:S01]  /*00f0*/  VIADD R23, R0.reuse, UR7 ;  /* 0x0000000700177c36 */ /* 0x044fe20008000000 */
[C---:B------:R-:W-:Y:S01]  /*0100*/  IADD3 R5, PT, PT, R0.reuse, UR6, R7 ;  /* 0x0000000600057c10 */ /* 0x040fe2000fffe007 */
[----:B---3--:R-:W-:Y:S02]  /*0110*/  VIADD R3, R0, UR5 ;  /* 0x0000000500037c36 */ /* 0x008fe40008000000 */
[----:B-1----:R-:W-:-:S04]  /*0120*/  IMAD.WIDE R22, R23, 0x4, R20 ;  /* 0x0000000417167825 */ /* 0x002fc800078e0214 */
[--C-:B------:R-:W-:Y:S01]  /*0130*/  IMAD.WIDE R4, R5, 0x4, R20.reuse ;  /* 0x0000000405047825 */ /* 0x100fe200078e0214 */
[----:B----4-:R-:W2:Y:S03]  /*0140*/  LDG.E R6, desc[UR8][R22.64] ;  /* 0x0000000816067981 */ /* 0x010ea6000c1e1900 */
[----:B------:R-:W-:Y:S02]  /*0150*/  IMAD.WIDE R20, R3, 0x4, R20 ;  /* 0x0000000403147825 */ /* 0x000fe400078e0214 */
[----:B------:R0:W3:Y:S04]  /*0160*/  LDG.E R4, desc[UR8][R4.64] ;  /* 0x0000000804047981 */ /* 0x0000e8000c1e1900 */
[----:B------:R1:W4:Y:S01]  /*0170*/  LDG.E R8, desc[UR8][R20.64] ;  /* 0x0000000814087981 */ /* 0x000322000c1e1900 */
[----:B------:R-:W5:Y:S01]  /*0180*/  S2UR UR7, SR_CgaCtaId ;  /* 0x00000000000779c3 */ /* 0x000f620000008800 */
[----:B------:R-:W-:-:S02]  /*0190*/  UMOV UR4, 0x400 ;  /* 0x0000040000047882 */ /* 0x000fc40000000000 */
[----:B------:R-:W-:Y:S02]  /*01a0*/  UIADD3 UR5, UPT, UPT, UR4, 0x1000, URZ ;  /* 0x0000100004057890 */ /* 0x000fe4000fffe0ff */
[----:B------:R-:W-:Y:S02]  /*01b0*/  UIADD3 UR6, UPT, UPT, UR4, 0x2000, URZ ;  /* 0x0000200004067890 */ /* 0x000fe4000fffe0ff */
[----:B-----5:R-:W-:Y:S02]  /*01c0*/  ULEA UR4, UR7, UR4, 0x18 ;  /* 0x0000000407047291 */ /* 0x020fe4000f8ec0ff */
[----:B------:R-:W-:Y:S02]  /*01d0*/  ULEA UR5, UR7, UR5, 0x18 ;  /* 0x0000000507057291 */ /* 0x000fe4000f8ec0ff */
[----:B------:R-:W-:Y:S02]  /*01e0*/  ULEA UR6, UR7, UR6, 0x18 ;  /* 0x0000000607067291 */ /* 0x000fe4000f8ec0ff */
[----:B------:R-:W-:-:S02]  /*01f0*/  LEA R3, R11, UR4, 0x2 ;  /* 0x000000040b037c11 */ /* 0x000fc4000f8e10ff */
[C---:B------:R-:W-:Y:S02]  /*0200*/  LEA R0, R10.reuse, UR5, 0x7 ;  /* 0x000000050a007c11 */ /* 0x040fe4000f8e38ff */
[C---:B------:R-:W-:Y:S01]  /*0210*/  LEA R2, R10.reuse, UR6, 0x7 ;  /* 0x000000060a027c11 */ /* 0x040fe2000f8e38ff */
[----:B0-----:R-:W-:Y:S02]  /*0220*/  IMAD R5, R10, 0x80, R3 ;  /* 0x000000800a057824 */ /* 0x001fe400078e0203 */
[C---:B------:R-:W-:Y:S02]  /*0230*/  IMAD R9, R11.reuse, 0x4, R0 ;  /* 0x000000040b097824 */ /* 0x040fe400078e0200 */
[----:B------:R-:W-:Y:S02]  /*0240*/  IMAD R11, R11, 0x4, R2 ;  /* 0x000000040b0b7824 */ /* 0x000fe400078e0202 */
[----:B------:R-:W-:-:S04]  /*0250*/  IMAD.WIDE R22, R7, 0x4, R22 ;  /* 0x0000000407167825 */ /* 0x000fc800078e0216 */
[----:B-1----:R-:W-:Y:S01]  /*0260*/  IMAD.WIDE R20, R7, 0x4, R20 ;  /* 0x0000000407147825 */ /* 0x002fe200078e0214 */
[----:B---3--:R-:W-:Y:S04]  /*0270*/  STS [R5], R4 ;  /* 0x0000000405007388 */ /* 0x008fe80000000800 */
[----:B--2---:R-:W-:Y:S04]  /*0280*/  STS [R9], R6 ;  /* 0x0000000609007388 */ /* 0x004fe80000000800 */
[----:B----4-:R-:W-:Y:S01]  /*0290*/  STS [R11], R8 ;  /* 0x000000080b007388 */ /* 0x010fe20000000800 */
[----:B------:R-:W-:Y:S06]  /*02a0*/  BAR.SYNC.DEFER_BLOCKING 0x0 ;  /* 0x0000000000007b1d */ /* 0x000fec0000010000 */
[----:B------:R-:W2:Y:S04]  /*02b0*/  LDG.E R27, desc[UR8][R22.64] ;  /* 0x00000008161b7981 */ /* 0x000ea8000c1e1900 */
[----:B------:R-:W3:Y:S04]  /*02c0*/  LDG.E R7, desc[UR8][R20.64] ;  /* 0x0000000814077981 */ /* 0x000ee8000c1e1900 */
[----:B------:R-:W-:Y:S04]  /*02d0*/  LDS R10, [R3] ;  /* 0x00000000030a7984 */ /* 0x000fe80000000800 */
[----:B------:R-:W2:Y:S04]  /*02e0*/  LDS.128 R12, [R0] ;  /* 0x00000000000c7984 */ /* 0x000ea80000000c00 */
[----:B------:R-:W3:Y:S04]  /*02f0*/  LDS.128 R16, [R2] ;  /* 0x0000000002107984 */ /* 0x000ee80000000c00 */
[----:B------:R-:W0:Y:S04]  /*0300*/  LDS R24, [R3+0x80] ;  /* 0x0000800003187984 */ /* 0x000e280000000800 */
[----:B------:R-:W1:Y:S04]  /*0310*/  LDS R25, [R3+0x100] ;  /* 0x0001000003197984 */ /* 0x000e680000000800 */
[----:B------:R-:W-:Y:S01]  /*0320*/  LDS R28, [R3+0xe80] ;  /* 0x000e8000031c7984 */ /* 0x000fe20000000800 */
[----:B--2---:R-:W-:-:S03]  /*0330*/  VIADDMNMX.U32 R4, R12, R10, R27, PT ;  /* 0x0000000a0c047246 */ /* 0x004fc6000380001b */
[----:B------:R-:W2:Y:S01]  /*0340*/  LDS R12, [R3+0x180] ;  /* 0x00018000030c7984 */ /* 0x000ea20000000800 */
[----:B---3--:R-:W-:Y:S02]  /*0350*/  VIADDMNMX.U32 R7, R10, R16, R7, PT ;  /* 0x000000100a077246 */ /* 0x008fe40003800007 */
[----:B0-----:R-:W-:Y:S01]  /*0360*/  VIADDMNMX.U32 R26, R13, R24, R4, PT ;  /* 0x000000180d1a7246 */ /* 0x001fe20003800004 */
[----:B------:R-:W-:Y:S01]  /*0370*/  LDS.128 R8, [R2+0x10] ;  /* 0x0000100002087984 */ /* 0x000fe20000000c00 */
[----:B------:R-:W-:-:S03]  /*0380*/  VIADDMNMX.U32 R17, R24, R17, R7, PT ;  /* 0x0000001118117246 */ /* 0x000fc60003800007 */
[----:B------:R-:W0:Y:S04]  /*0390*/  LDS R13, [R3+0x200] ;  /* 0x00020000030d7984 */ /* 0x000e280000000800 */
[----:B------:R-:W3:Y:S04]  /*03a0*/  LDS.128 R4, [R0+0x10] ;  /* 0x0000100000047984 */ /* 0x000ee80000000c00 */
[----:B------:R-:W4:Y:S01]  /*03b0*/  LDS R16, [R3+0x280] ;  /* 0x0002800003107984 */ /* 0x000f220000000800 */
[----:B-1----:R-:W-:Y:S02]  /*03c0*/  VIADDMNMX.U32 R14, R14, R25, R26, PT ;  /* 0x000000190e0e7246 */ /* 0x002fe4000380001a */
[----:B------:R-:W-:Y:S01]  /*03d0*/  VIADDMNMX.U32 R17, R25, R18, R17, PT ;  /* 0x0000001219117246 */ /* 0x000fe20003800011 */
[----:B------:R-:W-:Y:S04]  /*03e0*/  LDS R26, [R3+0x980] ;  /* 0x00098000031a7984 */ /* 0x000fe80000000800 */
[----:B------:R-:W1:Y:S04]  /*03f0*/  LDS R25, [R3+0x300] ;  /* 0x0003000003197984 */ /* 0x000e680000000800 */
[----:B------:R-:W-:Y:S01]  /*0400*/  LDS R27, [R3+0xa00] ;  /* 0x000a0000031b7984 */ /* 0x000fe20000000800 */
[----:B--2---:R-:W-:-:S02]  /*0410*/  VIADDMNMX.U32 R14, R15, R12, R14, PT ;  /* 0x0000000c0f0e7246 */ /* 0x004fc4000380000e */
[----:B------:R-:W-:-:S04]  /*0420*/  VIADDMNMX.U32 R17, R12, R19, R17, PT ;  /* 0x000000130c117246 */ /* 0x000fc80003800011 */
[----:B0-----:R-:W-:Y:S02]  /*0430*/  VIADDMNMX.U32 R8, R13, R8, R17, PT ;  /* 0x000000080d087246 */ /* 0x001fe40003800011 */
[----:B---3--:R-:W-:Y:S02]  /*0440*/  VIADDMNMX.U32 R14, R4, R13, R14, PT ;  /* 0x0000000d040e7246 */ /* 0x008fe4000380000e */
[----:B------:R-:W0:Y:S02]  /*0450*/  LDS R4, [R3+0x380] ;  /* 0x0003800003047984 */ /* 0x000e240000000800 */
[----:B----4-:R-:W-:Y:S02]  /*0460*/  VIADDMNMX.U32 R24, R5, R16, R14, PT ;  /* 0x0000001005187246 */ /* 0x010fe4000380000e */
[----:B------:R-:W-:Y:S01]  /*0470*/  VIADDMNMX.U32 R9, R16, R9, R8, PT ;  /* 0x0000000910097246 */ /* 0x000fe20003800008 */
[----:B------:R-:W-:Y:S04]  /*0480*/  LDS R5, [R3+0x400] ;  /* 0x0004000003057984 */ /* 0x000fe80000000800 */
[----:B------:R-:W2:Y:S04]  /*0490*/  LDS.128 R12, [R0+0x20] ;  /* 0x00002000000c7984 */ /* 0x000ea80000000c00 */
[----:B------:R-:W3:Y:S04]  /*04a0*/  LDS.128 R16, [R2+0x20] ;  /* 0x0000200002107984 */ /* 0x000ee80000000c00 */
[----:B------:R-:W4:Y:S01]  /*04b0*/  LDS R8, [R3+0x480] ;  /* 0x0004800003087984 */ /* 0x000f220000000800 */
[----:B-1----:R-:W-:-:S02]  /*04c0*/  VIADDMNMX.U32 R6, R6, R25, R24, PT ;  /* 0x0000001906067246 */ /* 0x002fc40003800018 */
[----:B------:R-:W-:Y:S02]  /*04d0*/  VIADDMNMX.U32 R9, R25, R10, R9, PT ;  /* 0x0000000a19097246 */ /* 0x000fe40003800009 */
[----:B------:R-:W1:Y:S01]  /*04e0*/  LDS R25, [R3+0x500] ;  /* 0x0005000003197984 */ /* 0x000e620000000800 */
[----:B0-----:R-:W-:Y:S02]  /*04f0*/  VIADDMNMX.U32 R6, R7, R4, R6, PT ;  /* 0x0000000407067246 */ /* 0x001fe40003800006 */
[----:B------:R-:W-:Y:S02]  /*0500*/  VIADDMNMX.U32 R9, R4, R11, R9, PT ;  /* 0x0000000b04097246 */ /* 0x000fe40003800009 */
[----:B--2---:R-:W-:Y:S02]  /*0510*/  VIADDMNMX.U32 R6, R12, R5, R6, PT ;  /* 0x000000050c067246 */ /* 0x004fe40003800006 */
[----:B------:R-:W0:Y:S01]  /*0520*/  LDS R12, [R3+0x580] ;  /* 0x00058000030c7984 */ /* 0x000e220000000800 */
[----:B---3--:R-:W-:-:S03]  /*0530*/  VIADDMNMX.U32 R9, R5, R16, R9, PT ;  /* 0x0000001005097246 */ /* 0x008fc60003800009 */
[----:B------:R-:W-:Y:S01]  /*0540*/  LDS R16, [R3+0x680] ;  /* 0x0006800003107984 */ /* 0x000fe20000000800 */
[----:B----4-:R-:W-:Y:S02]  /*0550*/  VIADDMNMX.U32 R24, R13, R8, R6, PT ;  /* 0x000000080d187246 */ /* 0x010fe40003800006 */
[----:B------:R-:W-:Y:S01]  /*0560*/  VIADDMNMX.U32 R17, R8, R17, R9, PT ;  /* 0x0000001108117246 */ /* 0x000fe20003800009 */
[----:B------:R-:W-:Y:S04]  /*0570*/  LDS R13, [R3+0x600] ;  /* 0x00060000030d7984 */ /* 0x000fe80000000800 */
[----:B------:R-:W2:Y:S04]  /*0580*/  LDS.128 R4, [R2+0x30] ;  /* 0x0000300002047984 */ /* 0x000ea80000000c00 */
[----:B------:R-:W3:Y:S01]  /*0590*/  LDS.128 R8, [R0+0x30] ;  /* 0x0000300000087984 */ /* 0x000ee20000000c00 */
[----:B-1----:R-:W-:-:S02]  /*05a0*/  VIADDMNMX.U32 R17, R25, R18, R17, PT ;  /* 0x0000001219117246 */ /* 0x002fc40003800011 */
[----:B------:R-:W-:Y:S02]  /*05b0*/  VIADDMNMX.U32 R14, R14, R25, R24, PT ;  /* 0x000000190e0e7246 */ /* 0x000fe40003800018 */
[----:B------:R-:W1:Y:S01]  /*05c0*/  LDS R25, [R3+0x700] ;  /* 0x0007000003197984 */ /* 0x000e620000000800 */
[----:B0-----:R-:W-:Y:S02]  /*05d0*/  VIADDMNMX.U32 R17, R12, R19, R17, PT ;  /* 0x000000130c117246 */ /* 0x001fe40003800011 */
[----:B------:R-:W-:Y:S02]  /*05e0*/  VIADDMNMX.U32 R14, R15, R12, R14, PT ;  /* 0x0000000c0f0e7246 */ /* 0x000fe4000380000e */
[----:B--2---:R-:W-:Y:S02]  /*05f0*/  VIADDMNMX.U32 R17, R13, R4, R17, PT ;  /* 0x000000040d117246 */ /* 0x004fe40003800011 */
[----:B------:R-:W0:Y:S01]  /*0600*/  LDS R4, [R3+0x780] ;  /* 0x0007800003047984 */ /* 0x000e220000000800 */
[----:B---3--:R-:W-:-:S02]  /*0610*/  VIADDMNMX.U32 R8, R8, R13, R14, PT ;  /* 0x0000000d08087246 */ /* 0x008fc4000380000e */
[----:B------:R-:W-:Y:S01]  /*0620*/  VIADDMNMX.U32 R24, R16, R5, R17, PT ;  /* 0x0000000510187246 */ /* 0x000fe20003800011 */
[----:B------:R-:W-:Y:S01]  /*0630*/  LDS.128 R12, [R2+0x40] ;  /* 0x00004000020c7984 */ /* 0x000fe20000000c00 */
[----:B------:R-:W-:-:S03]  /*0640*/  VIADDMNMX.U32 R9, R9, R16, R8, PT ;  /* 0x0000001009097246 */ /* 0x000fc60003800008 */
[----:B------:R-:W2:Y:S04]  /*0650*/  LDS R5, [R3+0x800] ;  /* 0x0008000003057984 */ /* 0x000ea80000000800 */
[----:B------:R-:W3:Y:S04]  /*0660*/  LDS.128 R16, [R0+0x40] ;  /* 0x0000400000107984 */ /* 0x000ee80000000c00 */
[----:B------:R-:W4:Y:S01]  /*0670*/  LDS R8, [R3+0x880] ;  /* 0x0008800003087984 */ /* 0x000f220000000800 */
[----:B-1----:R-:W-:Y:S02]  /*0680*/  VIADDMNMX.U32 R6, R25, R6, R24, PT ;  /* 0x0000000619067246 */ /* 0x002fe40003800018 */
[----:B------:R-:W-:Y:S01]  /*0690*/  VIADDMNMX.U32 R9, R10, R25, R9, PT ;  /* 0x000000190a097246 */ /* 0x000fe20003800009 */
[----:B------:R-:W-:Y:S04]  /*06a0*/  LDS R24, [R3+0xa80] ;  /* 0x000a800003187984 */ /* 0x000fe80000000800 */
[----:B------:R-:W1:Y:S01]  /*06b0*/  LDS R25, [R3+0x900] ;  /* 0x0009000003197984 */ /* 0x000e620000000800 */
[----:B0-----:R-:W-:-:S02]  /*06c0*/  VIADDMNMX.U32 R6, R4, R7, R6, PT ;  /* 0x0000000704067246 */ /* 0x001fc40003800006 */
[----:B------:R-:W-:Y:S02]  /*06d0*/  VIADDMNMX.U32 R9, R11, R4, R9, PT ;  /* 0x000000040b097246 */ /* 0x000fe40003800009 */
[----:B--2---:R-:W-:Y:S02]  /*06e0*/  VIADDMNMX.U32 R12, R5, R12, R6, PT ;  /* 0x0000000c050c7246 */ /* 0x004fe40003800006 */
[----:B---3--:R-:W-:Y:S02]  /*06f0*/  VIADDMNMX.U32 R9, R16, R5, R9, PT ;  /* 0x0000000510097246 */ /* 0x008fe40003800009 */
[----:B------:R-:W0:Y:S02]  /*0700*/  LDS.128 R4, [R0+0x50] ;  /* 0x0000500000047984 */ /* 0x000e240000000c00 */
[----:B----4-:R-:W-:Y:S02]  /*0710*/  VIADDMNMX.U32 R17, R17, R8, R9, PT ;  /* 0x0000000811117246 */ /* 0x010fe40003800009 */
[----:B------:R-:W-:-:S02]  /*0720*/  VIADDMNMX.U32 R12, R8, R13, R12, PT ;  /* 0x0000000d080c7246 */ /* 0x000fc4000380000c */
[----:B------:R-:W2:Y:S01]  /*0730*/  LDS.128 R8, [R2+0x50] ;  /* 0x0000500002087984 */ /* 0x000ea20000000c00 */
[----:B-1----:R-:W-:Y:S02]  /*0740*/  VIADDMNMX.U32 R17, R18, R25, R17, PT ;  /* 0x0000001912117246 */ /* 0x002fe40003800011 */
[----:B------:R-:W-:Y:S02]  /*0750*/  VIADDMNMX.U32 R12, R25, R14, R12, PT ;  /* 0x0000000e190c7246 */ /* 0x000fe4000380000c */
[----:B------:R-:W-:Y:S01]  /*0760*/  VIADDMNMX.U32 R17, R19, R26, R17, PT ;  /* 0x0000001a13117246 */ /* 0x000fe20003800011 */
[----:B------:R-:W1:Y:S01]  /*0770*/  LDS R25, [R3+0xb00] ;  /* 0x000b000003197984 */ /* 0x000e620000000800 */
[----:B------:R-:W-:Y:S02]  /*0780*/  VIADDMNMX.U32 R12, R26, R15, R12, PT ;  /* 0x0000000f1a0c7246 */ /* 0x000fe4000380000c */
[----:B0-----:R-:W-:Y:S02]  /*0790*/  VIADDMNMX.U32 R17, R4, R27, R17, PT ;  /* 0x0000001b04117246 */ /* 0x001fe40003800011 */
[----:B------:R-:W0:Y:S02]  /*07a0*/  LDS R4, [R3+0xb80] ;  /* 0x000b800003047984 */ /* 0x000e240000000800 */
[----:B------:R-:W-:-:S02]  /*07b0*/  VIADDMNMX.U32 R26, R5, R24, R17, PT ;  /* 0x00000018051a7246 */ /* 0x000fc40003800011 */
[----:B--2---:R-:W-:Y:S01]  /*07c0*/  VIADDMNMX.U32 R8, R27, R8, R12, PT ;  /* 0x000000081b087246 */ /* 0x004fe2000380000c */
[----:B------:R-:W-:Y:S04]  /*07d0*/  LDS R5, [R3+0xc00] ;  /* 0x000c000003057984 */ /* 0x000fe80000000800 */
[----:B------:R-:W2:Y:S04]  /*07e0*/  LDS.128 R12, [R0+0x60] ;  /* 0x00006000000c7984 */ /* 0x000ea80000000c00 */
[----:B------:R-:W3:Y:S01]  /*07f0*/  LDS.128 R16, [R2+0x60] ;  /* 0x0000600002107984 */ /* 0x000ee20000000c00 */
[----:B------:R-:W-:-:S03]  /*0800*/  VIADDMNMX.U32 R8, R24, R9, R8, PT ;  /* 0x0000000918087246 */ /* 0x000fc60003800008 */
[----:B------:R-:W4:Y:S01]  /*0810*/  LDS R24, [R3+0xc80] ;  /* 0x000c800003187984 */ /* 0x000f220000000800 */
[----:B-1----:R-:W-:Y:S02]  /*0820*/  VIADDMNMX.U32 R6, R6, R25, R26, PT ;  /* 0x0000001906067246 */ /* 0x002fe4000380001a */
[----:B------:R-:W-:Y:S01]  /*0830*/  VIADDMNMX.U32 R8, R25, R10, R8, PT ;  /* 0x0000000a19087246 */ /* 0x000fe20003800008 */
[----:B------:R-:W-:Y:S04]  /*0840*/  LDS R26, [R3+0xd80] ;  /* 0x000d8000031a7984 */ /* 0x000fe80000000800 */
[----:B------:R-:W1:Y:S04]  /*0850*/  LDS R25, [R3+0xd00] ;  /* 0x000d000003197984 */ /* 0x000e680000000800 */
[----:B------:R-:W-:Y:S01]  /*0860*/  LDS R27, [R3+0xe00] ;  /* 0x000e0000031b7984 */ /* 0x000fe20000000800 */
[----:B0-----:R-:W-:-:S02]  /*0870*/  VIADDMNMX.U32 R6, R7, R4, R6, PT ;  /* 0x0000000407067246 */ /* 0x001fc40003800006 */
[----:B------:R-:W-:Y:S02]  /*0880*/  VIADDMNMX.U32 R8, R4, R11, R8, PT ;  /* 0x0000000b04087246 */ /* 0x000fe40003800008 */
[----:B--2---:R-:W-:Y:S02]  /*0890*/  VIADDMNMX.U32 R12, R12, R5, R6, PT ;  /* 0x000000050c0c7246 */ /* 0x004fe40003800006 */
[----:B---3--:R-:W-:Y:S02]  /*08a0*/  VIADDMNMX.U32 R16, R5, R16, R8, PT ;  /* 0x0000001005107246 */ /* 0x008fe40003800008 */
[----:B------:R-:W0:Y:S04]  /*08b0*/  LDS.128 R4, [R0+0x70] ;  /* 0x0000700000047984 */ /* 0x000e280000000c00 */
[----:B------:R-:W2:Y:S01]  /*08c0*/  LDS.128 R8, [R2+0x70] ;  /* 0x0000700002087984 */ /* 0x000ea20000000c00 */
[----:B----4-:R-:W-:-:S03]  /*08d0*/  VIADDMNMX.U32 R29, R13, R24, R12, PT ;  /* 0x000000180d1d7246 */ /* 0x010fc6000380000c */
[----:B------:R-:W3:Y:S04]  /*08e0*/  LDS R13, [R3+0xf00] ;  /* 0x000f0000030d7984 */ /* 0x000ee80000000800 */
[----:B------:R-:W4:Y:S01]  /*08f0*/  LDS R12, [R3+0xf80] ;  /* 0x000f8000030c7984 */ /* 0x000f220000000800 */
[----:B------:R-:W-:Y:S02]  /*0900*/  VIADDMNMX.U32 R16, R24, R17, R16, PT ;  /* 0x0000001118107246 */ /* 0x000fe40003800010 */
[----:B-1----:R-:W-:Y:S02]  /*0910*/  VIADDMNMX.U32 R14, R14, R25, R29, PT ;  /* 0x000000190e0e7246 */ /* 0x002fe4000380001d */
[----:B------:R-:W-:Y:S02]  /*0920*/  VIADDMNMX.U32 R16, R25, R18, R16, PT ;  /* 0x0000001219107246 */ /* 0x000fe40003800010 */
[----:B------:R-:W-:-:S02]  /*0930*/  VIADDMNMX.U32 R14, R15, R26, R14, PT ;  /* 0x0000001a0f0e7246 */ /* 0x000fc4000380000e */
[----:B------:R-:W-:Y:S02]  /*0940*/  VIADDMNMX.U32 R16, R26, R19, R16, PT ;  /* 0x000000131a107246 */ /* 0x000fe40003800010 */
[----:B0-----:R-:W-:Y:S02]  /*0950*/  VIADDMNMX.U32 R4, R4, R27, R14, PT ;  /* 0x0000001b04047246 */ /* 0x001fe4000380000e */
[----:B--2---:R-:W-:Y:S02]  /*0960*/  VIADDMNMX.U32 R8, R27, R8, R16, PT ;  /* 0x000000081b087246 */ /* 0x004fe40003800010 */
[----:B------:R-:W-:Y:S02]  /*0970*/  VIADDMNMX.U32 R4, R5, R28, R4, PT ;  /* 0x0000001c05047246 */ /* 0x000fe40003800004 */
[----:B------:R-:W-:Y:S02]  /*0980*/  VIADDMNMX.U32 R8, R28, R9, R8, PT ;  /* 0x000000091c087246 */ /* 0x000fe40003800008 */
[----:B---3--:R-:W-:-:S02]  /*0990*/  VIADDMNMX.U32 R4, R6, R13, R4, PT ;  /* 0x0000000d06047246 */ /* 0x008fc40003800004 */
[----:B------:R-:W-:Y:S02]  /*09a0*/  VIADDMNMX.U32 R8, R13, R10, R8, PT ;  /* 0x0000000a0d087246 */ /* 0x000fe40003800008 */
[----:B----4-:R-:W-:Y:S02]  /*09b0*/  VIADDMNMX.U32 R7, R7, R12, R4, PT ;  /* 0x0000000c07077246 */ /* 0x010fe40003800004 */
[----:B------:R-:W-:-:S03]  /*09c0*/  VIADDMNMX.U32 R11, R12, R11, R8, PT ;  /* 0x0000000b0c0b7246 */ /* 0x000fc60003800008 */
[----:B------:R-:W-:Y:S04]  /*09d0*/  STG.E desc[UR8][R22.64], R7 ;  /* 0x0000000716007986 */ /* 0x000fe8000c101908 */
[----:B------:R-:W-:Y:S01]  /*09e0*/  STG.E desc[UR8][R20.64], R11 ;  /* 0x0000000b14007986 */ /* 0x000fe2000c101908 */
[----:B------:R-:W-:Y:S05]  /*09f0*/  EXIT ;  /* 0x000000000000794d */ /* 0x000fea0003800000 */
.L_x_1:
        /* <DEDUP_REMOVED lines=16> */
.L_x_9:


//--------------------- .text._Z16cal_phase2_blk_2ii --------------------------
	.section	.text._Z16cal_phase2_blk_2ii,"ax",@progbits
	.align	128
        .global         _Z16cal_phase2_blk_2ii
        .type           _Z16cal_phase2_blk_2ii,@function
        .size           _Z16cal_phase2_blk_2ii,(.L_x_10 - _Z16cal_phase2_blk_2ii)
        .other          _Z16cal_phase2_blk_2ii,@"STO_CUDA_ENTRY STV_DEFAULT"
_Z16cal_phase2_blk_2ii:
.text._Z16cal_phase2_blk_2ii:
[----:B------:R-:W-:Y:S01]  /*0000*/  LDC R1, c[0x0][0x37c] ;  /* 0x0000df00ff017b82 */ /* 0x000fe20000000800 */
[----:B------:R-:W0:Y:S01]  /*0010*/  S2R R8, SR_TID.X ;  /* 0x0000000000087919 */ /* 0x000e220000002100 */
[----:B------:R-:W0:Y:S06]  /*0020*/  LDCU UR4, c[0x3][0x8] ;  /* 0x00c00100ff0477ac */ /* 0x000e2c0008000800 */
[----:B------:R-:W1:Y:S01]  /*0030*/  LDC.64 R2, c[0x3][RZ] ;  /* 0x00c00000ff027b82 */ /* 0x000e620000000a00 */
[----:B------:R-:W0:Y:S01]  /*0040*/  S2R R9, SR_TID.Y ;  /* 0x0000000000097919 */ /* 0x000e220000002200 */
[----:B------:R-:W2:Y:S01]  /*0050*/  LDCU.64 UR6, c[0x0][0x380] ;  /* 0x00007000ff0677ac */ /* 0x000ea20008000a00 */
[----:B------:R-:W3:Y:S01]  /*0060*/  S2R R5, SR_CTAID.X ;  /* 0x0000000000057919 */ /* 0x000ee20000002500 */
[----:B------:R-:W4:Y:S01]  /*0070*/  LDCU.64 UR8, c[0x0][0x358] ;  /* 0x00006b00ff0877ac */ /* 0x000f220008000a00 */
[----:B0-----:R-:W-:-:S02]  /*0080*/  IMAD R0, R9, UR4, R8 ;  /* 0x0000000409007c24 */ /* 0x001fc4000f8e0208 */
[----:B---3--:R-:W-:Y:S02]  /*0090*/  IMAD R5, R5, UR4, RZ ;  /* 0x0000000405057c24 */ /* 0x008fe4000f8e02ff */
[C---:B--2---:R-:W-:Y:S02]  /*00a0*/  VIADD R4, R0.reuse, UR7 ;  /* 0x0000000700047c36 */ /* 0x044fe40008000000 */
[----:B------:R-:W-:Y:S02]  /*00b0*/  VIADD R7, R0, UR6 ;  /* 0x0000000600077c36 */ /* 0x000fe40008000000 */
[----:B------:R-:W-:Y:S02]  /*00c0*/  IMAD R5, R5, 0x20, R4 ;  /* 0x0000002005057824 */ /* 0x000fe400078e0204 */
[----:B-1----:R-:W-:-:S04]  /*00d0*/  IMAD.WIDE R6, R7, 0x4, R2 ;  /* 0x0000000407067825 */ /* 0x002fc800078e0202 */
[----:B------:R-:W-:Y:S02]  /*00e0*/  IMAD.WIDE R2, R5, 0x4, R2 ;  /* 0x0000000405027825 */ /* 0x000fe400078e0202 */
[----:B----4-:R-:W2:Y:S04]  /*00f0*/  LDG.E R6, desc[UR8][R6.64] ;  /* 0x0000000806067981 */ /* 0x010ea8000c1e1900 */
[----:B------:R-:W3:Y:S01]  /*0100*/  LDG.E R11, desc[UR8][R2.64] ;  /* 0x00000008020b7981 */ /* 0x000ee2000c1e1900 */
[----:B------:R-:W0:Y:S01]  /*0110*/  S2UR UR6, SR_CgaCtaId ;  /* 0x00000000000679c3 */ /* 0x000e220000008800 */
[----:B------:R-:W-:Y:S02]  /*0120*/  UMOV UR4, 0x400 ;  /* 0x0000040000047882 */ /* 0x000fe40000000000 */
[----:B------:R-:W-:-:S04]  /*0130*/  UIADD3 UR5, UPT, UPT, UR4, 0x1000, URZ ;  /* 0x0000100004057890 */ /* 0x000fc8000fffe0ff */
[----:B0-----:R-:W-:Y:S02]  /*0140*/  ULEA UR5, UR6, UR5, 0x18 ;  /* 0x0000000506057291 */ /* 0x001fe4000f8ec0ff */
[----:B------:R-:W-:-:S04]  /*0150*/  ULEA UR4, UR6, UR4, 0x18 ;  /* 0x0000000406047291 */ /* 0x000fc8000f8ec0ff */
[----:B------:R-:W-:Y:S02]  /*0160*/  LEA R4, R8, UR5, 0x2 ;  /* 0x0000000508047c11 */ /* 0x000fe4000f8e10ff */
[----:B------:R-:W-:-:S03]  /*0170*/  LEA R5, R9, UR4, 0x7 ;  /* 0x0000000409057c11 */ /* 0x000fc6000f8e38ff */
[----:B------:R-:W-:Y:S02]  /*0180*/  IMAD R9, R9, 0x80, R4 ;  /* 0x0000008009097824 */ /* 0x000fe400078e0204 */
[----:B------:R-:W-:-:S03]  /*0190*/  IMAD R0, R8, 0x4, R5 ;  /* 0x0000000408007824 */ /* 0x000fc600078e0205 */
[----:B--2---:R-:W-:Y:S04]  /*01a0*/  STS [R9], R6 ;  /* 0x0000000609007388 */ /* 0x004fe80000000800 */
[----:B---3--:R-:W-:Y:S01]  /*01b0*/  STS [R0], R11 ;  /* 0x0000000b00007388 */ /* 0x008fe20000000800 */
[----:B------:R-:W-:Y:S06]  /*01c0*/  BAR.SYNC.DEFER_BLOCKING 0x0 ;  /* 0x0000000000007b1d */ /* 0x000fec0000010000 */
[----:B------:R-:W-:Y:S04]  /*01d0*/  LDS R7, [R5] ;  /* 0x0000000005077984 */ /* 0x000fe80000000800 */
[----:B------:R-:W0:Y:S04]  /*01e0*/  LDS R8, [R4] ;  /* 0x0000000004087984 */ /* 0x000e280000000800 */
[----:B------:R-:W1:Y:S01]  /*01f0*/  LDS R10, [R0] ;  /* 0x00000000000a7984 */ /* 0x000e620000000800 */
[----:B0-----:R-:W-:-:S05]  /*0200*/  IMAD.IADD R7, R7, 0x1, R8 ;  /* 0x0000000107077824 */ /* 0x001fca00078e0208 */
[----:B-1----:R-:W-:-:S13]  /*0210*/  ISETP.GT.U32.AND P0, PT, R10, R7, PT ;  /* 0x000000070a00720c */ /* 0x002fda0003f04070 */
[----:B------:R-:W-:Y:S01]  /*0220*/  @P0 STS [R0], R7 ;  /* 0x0000000700000388 */ /* 0x000fe20000000800 */
[----:B------:R-:W-:Y:S06]  /*0230*/  BAR.SYNC.DEFER_BLOCKING 0x0 ;  /* 0x0000000000007b1d */ /* 0x000fec0000010000 */
[----:B------:R-:W-:Y:S04]  /*0240*/  LDS R8, [R5+0x4] ;  /* 0x0000040005087984 */ /* 0x000fe80000000800 */
[----:B------:R-:W0:Y:S04]  /*0250*/  LDS R9, [R4+0x80] ;  /* 0x0000800004097984 */ /* 0x000e280000000800 */
        /* <DEDUP_REMOVED lines=8> */
[----:B0-----:R-:W-:-:S04]  /*02e0*/  IADD3 R11, PT, PT, R6, R11, RZ ;  /* 0x0000000b060b7210 */ /* 0x001fc80007ffe0ff */
        /* <DEDUP_REMOVED lines=206> */
[----:B------:R-:W0:Y:S04]  /*0fd0*/  LDS R11, [R0] ;  /* 0x00000000000b7984 */ /* 0x000e280000000800 */
[----:B0-----:R-:W-:Y:S01]  /*0fe0*/  STG.E desc[UR8][R2.64], R11 ;  /* 0x0000000b02007986 */ /* 0x001fe2000c101908 */
[----:B------:R-:W-:Y:S05]  /*0ff0*/  EXIT ;  /* 0x000000000000794d */ /* 0x000fea0003800000 */
.L_x_2:
        /* <DEDUP_REMOVED lines=16> */
.L_x_10:


//--------------------- .text._Z10cal_phase3iii   --------------------------
	.section	.text._Z10cal_phase3iii,"ax",@progbits
	.align	128
        .global         _Z10cal_phase3iii
        .type           _Z10cal_phase3iii,@function
        .size           _Z10cal_phase3iii,(.L_x_11 - _Z10cal_phase3iii)
        .other          _Z10cal_phase3iii,@"STO_CUDA_ENTRY STV_DEFAULT"
_Z10cal_phase3iii:
.text._Z10cal_phase3iii:
        /* <DEDUP_REMOVED lines=12> */
[----:B------:R-:W3:Y:S01]  /*00c0*/  LDCU.64 UR8, c[0x0][0x358] ;  /* 0x00006b00ff0877ac */ /* 0x000ee20008000a00 */
[----:B0-----:R-:W-:-:S04]  /*00d0*/  IMAD R0, R8, UR4, R11 ;  /* 0x0000000408007c24 */ /* 0x001fc8000f8e020b */
[C---:B--2---:R-:W-:Y:S01]  /*00e0*/  VIADD R3, R0.reuse, UR7 ;  /* 0x0000000700037c36 */ /* 0x044fe20008000000 */
[----:B------:R-:W-:-:S05]  /*00f0*/  IADD3 R5, PT, PT, R0, UR6, R29 ;  /* 0x0000000600057c10 */ /* 0x000fca000fffe01d */
[----:B-1----:R-:W-:-:S04]  /*0100*/  IMAD.WIDE R4, R5, 0x4, R6 ;  /* 0x0000000405047825 */ /* 0x002fc800078e0206 */
[----:B------:R-:W-:Y:S02]  /*0110*/  IMAD.WIDE R6, R3, 0x4, R6 ;  /* 0x0000000403067825 */ /* 0x000fe400078e0206 */
[----:B---3--:R-:W2:Y:S04]  /*0120*/  LDG.E R3, desc[UR8][R4.64] ;  /* 0x0000000804037981 */ /* 0x008ea8000c1e1900 */
[----:B------:R-:W3:Y:S01]  /*0130*/  LDG.E R9, desc[UR8][R6.64] ;  /* 0x0000000806097981 */ /* 0x000ee2000c1e1900 */
[----:B------:R-:W0:Y:S01]  /*0140*/  S2UR UR6, SR_CgaCtaId ;  /* 0x00000000000679c3 */ /* 0x000e220000008800 */
[----:B------:R-:W-:Y:S01]  /*0150*/  UMOV UR4, 0x400 ;  /* 0x0000040000047882 */ /* 0x000fe20000000000 */
[----:B------:R-:W-:Y:S01]  /*0160*/  IMAD.WIDE R28, R29, 0x4, R6 ;  /* 0x000000041d1c7825 */ /* 0x000fe200078e0206 */
[----:B------:R-:W-:-:S02]  /*0170*/  UIADD3 UR5, UPT, UPT, UR4, 0x1000, URZ ;  /* 0x0000100004057890 */ /* 0x000fc4000fffe0ff */
        /* <DEDUP_REMOVED lines=9> */
[----:B------:R-:W2:Y:S04]  /*0210*/  LDG.E R11, desc[UR8][R28.64] ;  /* 0x000000081c0b7981 */ /* 0x000ea8000c1e1900 */
[----:B------:R-:W-:Y:S04]  /*0220*/  LDS R18, [R0] ;  /* 0x0000000000127984 */ /* 0x000fe80000000800 */
[----:B------:R-:W2:Y:S04]  /*0230*/  LDS.128 R4, [R2] ;  /* 0x0000000002047984 */ /* 0x000ea80000000c00 */
[----:B------:R-:W0:Y:S04]  /*0240*/  LDS R19, [R0+0x80] ;  /* 0x0000800000137984 */ /* 0x000e280000000800 */
[----:B------:R-:W1:Y:S04]  /*0250*/  LDS R17, [R0+0x100] ;  /* 0x0001000000117984 */ /* 0x000e680000000800 */
[----:B------:R-:W3:Y:S04]  /*0260*/  LDS R16, [R0+0x180] ;  /* 0x0001800000107984 */ /* 0x000ee80000000800 */
[----:B------:R-:W-:Y:S04]  /*0270*/  LDS R27, [R0+0x200] ;  /* 0x00020000001b7984 */ /* 0x000fe80000000800 */
[----:B------:R-:W4:Y:S04]  /*0280*/  LDS.128 R12, [R2+0x10] ;  /* 0x00001000020c7984 */ /* 0x000f280000000c00 */
[----:B------:R-:W5:Y:S04]  /*0290*/  LDS R22, [R0+0x280] ;  /* 0x0002800000167984 */ /* 0x000f680000000800 */
[----:B------:R-:W5:Y:S04]  /*02a0*/  LDS R25, [R0+0x300] ;  /* 0x0003000000197984 */ /* 0x000f680000000800 */
[----:B------:R-:W5:Y:S04]  /*02b0*/  LDS R24, [R0+0x380] ;  /* 0x0003800000187984 */ /* 0x000f680000000800 */
[----:B------:R-:W-:Y:S04]  /*02c0*/  LDS R3, [R0+0x400] ;  /* 0x0004000000037984 */ /* 0x000fe80000000800 */
[----:B------:R-:W-:Y:S04]  /*02d0*/  LDS R21, [R0+0x500] ;  /* 0x0005000000157984 */ /* 0x000fe80000000800 */
[----:B------:R-:W-:Y:S04]  /*02e0*/  LDS R20, [R0+0x580] ;  /* 0x0005800000147984 */ /* 0x000fe80000000800 */
[----:B------:R-:W-:Y:S04]  /*02f0*/  LDS R23, [R0+0x600] ;  /* 0x0006000000177984 */ /* 0x000fe80000000800 */
[----:B------:R-:W-:Y:S01]  /*0300*/  LDS R26, [R0+0x980] ;  /* 0x00098000001a7984 */ /* 0x000fe20000000800 */
[----:B--2---:R-:W-:-:S03]  /*0310*/  VIADDMNMX.U32 R18, R18, R4, R11, PT ;  /* 0x0000000412127246 */ /* 0x004fc6000380000b */
[----:B------:R-:W2:Y:S01]  /*0320*/  LDS.128 R8, [R2+0x20] ;  /* 0x0000200002087984 */ /* 0x000ea20000000c00 */
[----:B0-----:R-:W-:-:S03]  /*0330*/  VIADDMNMX.U32 R5, R19, R5, R18, PT ;  /* 0x0000000513057246 */ /* 0x001fc60003800012 */
[----:B------:R-:W0:Y:S01]  /*0340*/  LDS R4, [R0+0x480] ;  /* 0x0004800000047984 */ /* 0x000e220000000800 */
[----:B-1----:R-:W-:-:S03]  /*0350*/  VIADDMNMX.U32 R5, R17, R6, R5, PT ;  /* 0x0000000611057246 */ /* 0x002fc60003800005 */
[----:B------:R-:W-:Y:S01]  /*0360*/  LDS R6, [R0+0x680] ;  /* 0x0006800000067984 */ /* 0x000fe20000000800 */
[----:B---3--:R-:W-:-:S03]  /*0370*/  VIADDMNMX.U32 R5, R16, R7, R5, PT ;  /* 0x0000000710057246 */ /* 0x008fc60003800005 */
[----:B------:R-:W1:Y:S01]  /*0380*/  LDS.128 R16, [R2+0x30] ;  /* 0x0000300002107984 */ /* 0x000e620000000c00 */
[----:B----4-:R-:W-:-:S03]  /*0390*/  VIADDMNMX.U32 R5, R27, R12, R5, PT ;  /* 0x0000000c1b057246 */ /* 0x010fc60003800005 */
[----:B------:R-:W-:Y:S01]  /*03a0*/  LDS R7, [R0+0x800] ;  /* 0x0008000000077984 */ /* 0x000fe20000000800 */
[----:B-----5:R-:W-:-:S03]  /*03b0*/  VIADDMNMX.U32 R13, R22, R13, R5, PT ;  /* 0x0000000d160d7246 */ /* 0x020fc60003800005 */
[----:B------:R-:W3:Y:S01]  /*03c0*/  LDS R5, [R0+0x700] ;  /* 0x0007000000057984 */ /* 0x000ee20000000800 */
[----:B------:R-:W-:-:S03]  /*03d0*/  VIADDMNMX.U32 R13, R25, R14, R13, PT ;  /* 0x0000000e190d7246 */ /* 0x000fc6000380000d */
[----:B------:R-:W4:Y:S01]  /*03e0*/  LDS R22, [R0+0x780] ;  /* 0x0007800000167984 */ /* 0x000f220000000800 */
[----:B------:R-:W-:-:S03]  /*03f0*/  VIADDMNMX.U32 R24, R24, R15, R13, PT ;  /* 0x0000000f18187246 */ /* 0x000fc6000380000d */
[----:B------:R-:W5:Y:S01]  /*0400*/  LDS.128 R12, [R2+0x40] ;  /* 0x00004000020c7984 */ /* 0x000f620000000c00 */
[----:B--2---:R-:W-:-:S03]  /*0410*/  VIADDMNMX.U32 R3, R3, R8, R24, PT ;  /* 0x0000000803037246 */ /* 0x004fc60003800018 */
[----:B------:R-:W2:Y:S01]  /*0420*/  LDS R24, [R0+0x880] ;  /* 0x0008800000187984 */ /* 0x000ea20000000800 */
[----:B0-----:R-:W-:-:S03]  /*0430*/  VIADDMNMX.U32 R4, R4, R9, R3, PT ;  /* 0x0000000904047246 */ /* 0x001fc60003800003 */
[----:B------:R-:W0:Y:S01]  /*0440*/  LDS R3, [R0+0x900] ;  /* 0x0009000000037984 */ /* 0x000e220000000800 */
[----:B------:R-:W-:-:S03]  /*0450*/  VIADDMNMX.U32 R4, R21, R10, R4, PT ;  /* 0x0000000a15047246 */ /* 0x000fc60003800004 */
[----:B------:R-:W-:Y:S01]  /*0460*/  LDS R21, [R0+0xa00] ;  /* 0x000a000000157984 */ /* 0x000fe20000000800 */
[----:B------:R-:W-:-:S03]  /*0470*/  VIADDMNMX.U32 R4, R20, R11, R4, PT ;  /* 0x0000000b14047246 */ /* 0x000fc60003800004 */
[----:B------:R-:W0:Y:S01]  /*0480*/  LDS.128 R8, [R2+0x50] ;  /* 0x0000500002087984 */ /* 0x000e220000000c00 */
[----:B-1----:R-:W-:-:S03]  /*0490*/  VIADDMNMX.U32 R4, R23, R16, R4, PT ;  /* 0x0000001017047246 */ /* 0x002fc60003800004 */
[----:B------:R-:W1:Y:S01]  /*04a0*/  LDS R16, [R0+0xa80] ;  /* 0x000a800000107984 */ /* 0x000e620000000800 */
[----:B------:R-:W-:-:S03]  /*04b0*/  VIADDMNMX.U32 R4, R6, R17, R4, PT ;  /* 0x0000001106047246 */ /* 0x000fc60003800004 */
[----:B------:R-:W1:Y:S01]  /*04c0*/  LDS R17, [R0+0xb00] ;  /* 0x000b000000117984 */ /* 0x000e620000000800 */
[----:B---3--:R-:W-:-:S03]  /*04d0*/  VIADDMNMX.U32 R4, R5, R18, R4, PT ;  /* 0x0000001205047246 */ /* 0x008fc60003800004 */
[----:B------:R-:W3:Y:S01]  /*04e0*/  LDS R18, [R0+0xb80] ;  /* 0x000b800000127984 */ /* 0x000ee20000000800 */
[----:B----4-:R-:W-:-:S03]  /*04f0*/  VIADDMNMX.U32 R4, R22, R19, R4, PT ;  /* 0x0000001316047246 */ /* 0x010fc60003800004 */
[----:B------:R-:W-:Y:S01]  /*0500*/  LDS R19, [R0+0xc00] ;  /* 0x000c000000137984 */ /* 0x000fe20000000800 */
[----:B-----5:R-:W-:-:S03]  /*0510*/  VIADDMNMX.U32 R12, R7, R12, R4, PT ;  /* 0x0000000c070c7246 */ /* 0x020fc60003800004 */
[----:B------:R-:W4:Y:S04]  /*0520*/  LDS.128 R4, [R2+0x60] ;  /* 0x0000600002047984 */ /* 0x000f280000000c00 */
[----:B------:R-:W5:Y:S01]  /*0530*/  LDS R20, [R0+0xc80] ;  /* 0x000c800000147984 */ /* 0x000f620000000800 */
[----:B--2---:R-:W-:-:S03]  /*0540*/  VIADDMNMX.U32 R12, R24, R13, R12, PT ;  /* 0x0000000d180c7246 */ /* 0x004fc6000380000c */
[----:B------:R-:W2:Y:S01]  /*0550*/  LDS R23, [R0+0xd00] ;  /* 0x000d000000177984 */ /* 0x000ea20000000800 */
[----:B0-----:R-:W-:-:S03]  /*0560*/  VIADDMNMX.U32 R3, R3, R14, R12, PT ;  /* 0x0000000e03037246 */ /* 0x001fc6000380000c */
[----:B------:R-:W0:Y:S01]  /*0570*/  LDS R22, [R0+0xd80] ;  /* 0x000d800000167984 */ /* 0x000e220000000800 */
[----:B------:R-:W-:-:S03]  /*0580*/  VIADDMNMX.U32 R26, R26, R15, R3, PT ;  /* 0x0000000f1a1a7246 */ /* 0x000fc60003800003 */
[----:B------:R-:W-:Y:S01]  /*0590*/  LDS R24, [R0+0xe80] ;  /* 0x000e800000187984 */ /* 0x000fe20000000800 */
[----:B------:R-:W-:-:S03]  /*05a0*/  VIADDMNMX.U32 R8, R21, R8, R26, PT ;  /* 0x0000000815087246 */ /* 0x000fc6000380001a */
[----:B------:R-:W-:Y:S01]  /*05b0*/  LDS R3, [R0+0xe00] ;  /* 0x000e000000037984 */ /* 0x000fe20000000800 */
[----:B-1----:R-:W-:-:S03]  /*05c0*/  VIADDMNMX.U32 R9, R16, R9, R8, PT ;  /* 0x0000000910097246 */ /* 0x002fc60003800008 */
[----:B------:R-:W1:Y:S01]  /*05d0*/  LDS.128 R12, [R2+0x70] ;  /* 0x00007000020c7984 */ /* 0x000e620000000c00 */
[----:B------:R-:W-:-:S03]  /*05e0*/  VIADDMNMX.U32 R9, R17, R10, R9, PT ;  /* 0x0000000a11097246 */ /* 0x000fc60003800009 */
[----:B------:R-:W1:Y:S01]  /*05f0*/  LDS R21, [R0+0xf00] ;  /* 0x000f000000157984 */ /* 0x000e620000000800 */
[----:B---3--:R-:W-:-:S03]  /*0600*/  VIADDMNMX.U32 R9, R18, R11, R9, PT ;  /* 0x0000000b12097246 */ /* 0x008fc60003800009 */
[----:B------:R-:W3:Y:S01]  /*0610*/  LDS R8, [R0+0xf80] ;  /* 0x000f800000087984 */ /* 0x000ee20000000800 */
[----:B----4-:R-:W-:-:S04]  /*0620*/  VIADDMNMX.U32 R4, R19, R4, R9, PT ;  /* 0x0000000413047246 */ /* 0x010fc80003800009 */
[----:B-----5:R-:W-:-:S04]  /*0630*/  VIADDMNMX.U32 R4, R20, R5, R4, PT ;  /* 0x0000000514047246 */ /* 0x020fc80003800004 */
[----:B--2---:R-:W-:-:S04]  /*0640*/  VIADDMNMX.U32 R4, R23, R6, R4, PT ;  /* 0x0000000617047246 */ /* 0x004fc80003800004 */
[----:B0-----:R-:W-:-:S04]  /*0650*/  VIADDMNMX.U32 R4, R22, R7, R4, PT ;  /* 0x0000000716047246 */ /* 0x001fc80003800004 */
[----:B-1----:R-:W-:-:S04]  /*0660*/  VIADDMNMX.U32 R3, R3, R12, R4, PT ;  /* 0x0000000c03037246 */ /* 0x002fc80003800004 */
[----:B------:R-:W-:-:S04]  /*0670*/  VIADDMNMX.U32 R3, R24, R13, R3, PT ;  /* 0x0000000d18037246 */ /* 0x000fc80003800003 */
[----:B------:R-:W-:-:S04]  /*0680*/  VIADDMNMX.U32 R3, R21, R14, R3, PT ;  /* 0x0000000e15037246 */ /* 0x000fc80003800003 */
[----:B---3--:R-:W-:-:S05]  /*0690*/  VIADDMNMX.U32 R3, R8, R15, R3, PT ;  /* 0x0000000f08037246 */ /* 0x008fca0003800003 */
[----:B------:R-:W-:Y:S01]  /*06a0*/  STG.E desc[UR8][R28.64], R3 ;  /* 0x000000031c007986 */ /* 0x000fe2000c101908 */
[----:B------:R-:W-:Y:S05]  /*06b0*/  EXIT ;  /* 0x000000000000794d */ /* 0x000fea0003800000 */
.L_x_3:
        /* <DEDUP_REMOVED lines=12> */
.L_x_11:


//--------------------- .text._Z14cal_phase2_colii --------------------------
	.section	.text._Z14cal_phase2_colii,"ax",@progbits
	.align	128
        .global         _Z14cal_phase2_colii
        .type           _Z14cal_phase2_colii,@function
        .size           _Z14cal_phase2_colii,(.L_x_12 - _Z14cal_phase2_colii)
        .other          _Z14cal_phase2_colii,@"STO_CUDA_ENTRY STV_DEFAULT"
_Z14cal_phase2_colii:
.text._Z14cal_phase2_colii:
[----:B------:R-:W-:Y:S08]  /*0000*/  LDC R1, c[0x0][0x37c] ;  /* 0x0000df00ff017b82 */ /* 0x000ff00000000800 */
[----:B------:R-:W0:Y:S01]  /*0010*/  S2UR UR4, SR_CTAID.X ;  /* 0x00000000000479c3 */ /* 0x000e220000002500 */
[----:B------:R-:W0:Y:S07]  /*0020*/  LDCU UR5, c[0x0][0x384] ;  /* 0x00007080ff0577ac */ /* 0x000e2e0008000800 */
[----:B------:R-:W1:Y:S01]  /*0030*/  LDC R5, c[0x3][0x8] ;  /* 0x00c00200ff057b82 */ /* 0x000e620000000800 */
[----:B0-----:R-:W-:-:S06]  /*0040*/  UIADD3 UR4, UPT, UPT, UR4, -UR5, URZ ;  /* 0x8000000504047290 */ /* 0x001fcc000fffe0ff */
[----:B-1----:R-:W-:-:S04]  /*0050*/  IMAD R0, R5, UR4, RZ ;  /* 0x0000000405007c24 */ /* 0x002fc8000f8e02ff */
[----:B------:R-:W-:-:S05]  /*0060*/  IMAD.SHL.U32 R3, R0, 0x20, RZ ;  /* 0x0000002000037824 */ /* 0x000fca00078e00ff */
[----:B------:R-:W-:-:S13]  /*0070*/  ISETP.NE.AND P0, PT, R3, RZ, PT ;  /* 0x000000ff0300720c */ /* 0x000fda0003f05270 */
[----:B------:R-:W-:Y:S05]  /*0080*/  @!P0 EXIT ;  /* 0x000000000000894d */ /* 0x000fea0003800000 */
[----:B------:R-:W0:Y:S01]  /*0090*/  S2R R8, SR_TID.X ;  /* 0x0000000000087919 */ /* 0x000e220000002100 */
[----:B------:R-:W0:Y:S01]  /*00a0*/  LDCU UR4, c[0x0][0x380] ;  /* 0x00007000ff0477ac */ /* 0x000e220008000800 */
[----:B------:R-:W1:Y:S01]  /*00b0*/  LDC.64 R6, c[0x3][RZ] ;  /* 0x00c00000ff067b82 */ /* 0x000e620000000a00 */
[----:B------:R-:W2:Y:S01]  /*00c0*/  S2R R9, SR_TID.Y ;  /* 0x0000000000097919 */ /* 0x000ea20000002200 */
[----:B------:R-:W3:Y:S01]  /*00d0*/  LDCU.64 UR8, c[0x0][0x358] ;  /* 0x00006b00ff0877ac */ /* 0x000ee20008000a00 */
[----:B0-----:R-:W-:-:S04]  /*00e0*/  VIADD R0, R8, UR4 ;  /* 0x0000000408007c36 */ /* 0x001fc80008000000 */
[----:B--2---:R-:W-:-:S04]  /*00f0*/  IMAD R5, R9, R5, R0 ;  /* 0x0000000509057224 */ /* 0x004fc800078e0200 */
[----:B-1----:R-:W-:-:S04]  /*0100*/  IMAD.WIDE R6, R5, 0x4, R6 ;  /* 0x0000000405067825 */ /* 0x002fc800078e0206 */
[----:B------:R-:W-:Y:S02]  /*0110*/  IMAD.WIDE R2, R3, 0x4, R6 ;  /* 0x0000000403027825 */ /* 0x000fe400078e0206 */
[----:B---3--:R-:W2:Y:S04]  /*0120*/  LDG.E R6, desc[UR8][R6.64] ;  /* 0x0000000806067981 */ /* 0x008ea8000c1e1900 */
        /* <DEDUP_REMOVED lines=240> */
.L_x_4:
        /* <DEDUP_REMOVED lines=13> */
.L_x_12:


//--------------------- .text._Z14cal_phase2_blkii --------------------------
	.section	.text._Z14cal_phase2_blkii,"ax",@progbits
	.align	128
        .global         _Z14cal_phase2_blkii
        .type           _Z14cal_phase2_blkii,@function
        .size           _Z14cal_phase2_blkii,(.L_x_13 - _Z14cal_phase2_blkii)
        .other          _Z14cal_phase2_blkii,@"STO_CUDA_ENTRY STV_DEFAULT"
_Z14cal_phase2_blkii:
.text._Z14cal_phase2_blkii:
[----:B------:R-:W-:Y:S01]  /*0000*/  LDC R1, c[0x0][0x37c] ;  /* 0x0000df00ff017b82 */ /* 0x000fe20000000800 */
[----:B------:R-:W0:Y:S01]  /*0010*/  S2R R8, SR_TID.X ;  /* 0x0000000000087919 */ /* 0x000e220000002100 */
[----:B------:R-:W0:Y:S06]  /*0020*/  LDCU UR4, c[0x3][0x8] ;  /* 0x00c00100ff0477ac */ /* 0x000e2c0008000800 */
[----:B------:R-:W1:Y:S01]  /*0030*/  LDC.64 R2, c[0x3][RZ] ;  /* 0x00c00000ff027b82 */ /* 0x000e620000000a00 */
[----:B------:R-:W0:Y:S01]  /*0040*/  S2R R9, SR_TID.Y ;  /* 0x0000000000097919 */ /* 0x000e220000002200 */
[----:B------:R-:W2:Y:S01]  /*0050*/  LDCU.64 UR6, c[0x0][0x380] ;  /* 0x00007000ff0677ac */ /* 0x000ea20008000a00 */
[----:B------:R-:W3:Y:S01]  /*0060*/  LDCU.64 UR8, c[0x0][0x358] ;  /* 0x00006b00ff0877ac */ /* 0x000ee20008000a00 */
[----:B0-----:R-:W-:-:S04]  /*0070*/  IMAD R0, R9, UR4, R8 ;  /* 0x0000000409007c24 */ /* 0x001fc8000f8e0208 */
[C---:B--2---:R-:W-:Y:S02]  /*0080*/  VIADD R7, R0.reuse, UR6 ;  /* 0x0000000600077c36 */ /* 0x044fe40008000000 */
[----:B------:R-:W-:Y:S02]  /*0090*/  VIADD R5, R0, UR7 ;  /* 0x0000000700057c36 */ /* 0x000fe40008000000 */
        /* <DEDUP_REMOVED lines=243> */
.L_x_5:
        /* <DEDUP_REMOVED lines=11> */
.L_x_13:


//--------------------- .text._Z14cal_phase2_rowii --------------------------
	.section	.text._Z14cal_phase2_rowii,"ax",@progbits
	.align	128
        .global         _Z14cal_phase2_rowii
        .type           _Z14cal_phase2_rowii,@function
        .size           _Z14cal_phase2_rowii,(.L_x_14 - _Z14cal_phase2_rowii)
        .other          _Z14cal_phase2_rowii,@"STO_CUDA_ENTRY STV_DEFAULT"
_Z14cal_phase2_rowii:
.text._Z14cal_phase2_rowii:
[----:B------:R-:W-:Y:S08]  /*0000*/  LDC R1, c[0x0][0x37c] ;  /* 0x0000df00ff017b82 */ /* 0x000ff00000000800 */
[----:B------:R-:W0:Y:S08]  /*0010*/  S2UR UR4, SR_CTAID.X ;  /* 0x00000000000479c3 */ /* 0x000e300000002500 */
[----:B------:R-:W0:Y:S02]  /*0020*/  LDC R2, c[0x0][0x384] ;  /* 0x0000e100ff027b82 */ /* 0x000e240000000800 */
[----:B0-----:R-:W-:-:S13]  /*0030*/  ISETP.NE.AND P0, PT, R2, UR4, PT ;  /* 0x0000000402007c0c */ /* 0x001fda000bf05270 */
[----:B------:R-:W-:Y:S05]  /*0040*/  @!P0 EXIT ;  /* 0x000000000000894d */ /* 0x000fea0003800000 */
[----:B------:R-:W0:Y:S01]  /*0050*/  S2R R8, SR_TID.X ;  /* 0x0000000000087919 */ /* 0x000e220000002100 */
[----:B------:R-:W0:Y:S01]  /*0060*/  LDCU UR5, c[0x0][0x380] ;  /* 0x00007000ff0577ac */ /* 0x000e220008000800 */
[----:B------:R-:W1:Y:S01]  /*0070*/  LDC.64 R6, c[0x3][RZ] ;  /* 0x00c00000ff067b82 */ /* 0x000e620000000a00 */
[----:B------:R-:W2:Y:S01]  /*0080*/  S2R R13, SR_TID.Y ;  /* 0x00000000000d7919 */ /* 0x000ea20000002200 */
[----:B------:R-:W2:Y:S01]  /*0090*/  LDCU UR6, c[0x3][0x8] ;  /* 0x00c00100ff0677ac */ /* 0x000ea20008000800 */
[----:B------:R-:W3:Y:S01]  /*00a0*/  LDCU.64 UR8, c[0x0][0x358] ;  /* 0x00006b00ff0877ac */ /* 0x000ee20008000a00 */
[----:B0-----:R-:W-:-:S04]  /*00b0*/  VIADD R0, R8, UR5 ;  /* 0x0000000508007c36 */ /* 0x001fc80008000000 */
[----:B--2---:R-:W-:Y:S01]  /*00c0*/  IMAD R3, R13, UR6, R0 ;  /* 0x000000060d037c24 */ /* 0x004fe2000f8e0200 */
[----:B------:R-:W-:-:S03]  /*00d0*/  IADD3 R0, PT, PT, -R2, UR4, RZ ;  /* 0x0000000402007c10 */ /* 0x000fc6000fffe1ff */
[----:B-1----:R-:W-:-:S04]  /*00e0*/  IMAD.WIDE R6, R3, 0x4, R6 ;  /* 0x0000000403067825 */ /* 0x002fc800078e0206 */
[----:B------:R-:W-:-:S04]  /*00f0*/  IMAD.SHL.U32 R3, R0, 0x20, RZ ;  /* 0x0000002000037824 */ /* 0x000fc800078e00ff */
        /* <DEDUP_REMOVED lines=242> */
.L_x_6:
        /* <DEDUP_REMOVED lines=14> */
.L_x_14:


//--------------------- .text._Z10cal_phase1i     --------------------------
	.section	.text._Z10cal_phase1i,"ax",@progbits
	.align	128
        .global         _Z10cal_phase1i
        .type           _Z10cal_phase1i,@function
        .size           _Z10cal_phase1i,(.L_x_15 - _Z10cal_phase1i)
        .other          _Z10cal_phase1i,@"STO_CUDA_ENTRY STV_DEFAULT"
_Z10cal_phase1i:
.text._Z10cal_phase1i:
[----:B------:R-:W-:Y:S01]  /*0000*/  LDC R1, c[0x0][0x37c] ;  /* 0x0000df00ff017b82 */ /* 0x000fe20000000800 */
[----:B------:R-:W0:Y:S01]  /*0010*/  S2R R4, SR_TID.X ;  /* 0x0000000000047919 */ /* 0x000e220000002100 */
[----:B------:R-:W0:Y:S06]  /*0020*/  LDCU UR4, c[0x0][0x380] ;  /* 0x00007000ff0477ac */ /* 0x000e2c0008000800 */
[----:B------:R-:W1:Y:S01]  /*0030*/  LDC.64 R2, c[0x3][RZ] ;  /* 0x00c00000ff027b82 */ /* 0x000e620000000a00 */
[----:B------:R-:W2:Y:S01]  /*0040*/  S2R R9, SR_TID.Y ;  /* 0x0000000000097919 */ /* 0x000ea20000002200 */
[----:B------:R-:W2:Y:S01]  /*0050*/  LDCU UR5, c[0x3][0x8] ;  /* 0x00c00100ff0577ac */ /* 0x000ea20008000800 */
[----:B------:R-:W3:Y:S01]  /*0060*/  LDCU.64 UR6, c[0x0][0x358] ;  /* 0x00006b00ff0677ac */ /* 0x000ee20008000a00 */
[----:B0-----:R-:W-:-:S04]  /*0070*/  VIADD R0, R4, UR4 ;  /* 0x0000000404007c36 */ /* 0x001fc80008000000 */
[----:B--2---:R-:W-:-:S04]  /*0080*/  IMAD R5, R9, UR5, R0 ;  /* 0x0000000509057c24 */ /* 0x004fc8000f8e0200 */
[----:B-1----:R-:W-:-:S05]  /*0090*/  IMAD.WIDE R2, R5, 0x4, R2 ;  /* 0x0000000405027825 */ /* 0x002fca00078e0202 */
[----:B---3--:R-:W2:Y:S01]  /*00a0*/  LDG.E R7, desc[UR6][R2.64] ;  /* 0x0000000602077981 */ /* 0x008ea2000c1e1900 */
[----:B------:R-:W0:Y:S01]  /*00b0*/  S2UR UR5, SR_CgaCtaId ;  /* 0x00000000000579c3 */ /* 0x000e220000008800 */
[----:B------:R-:W-:Y:S02]  /*00c0*/  UMOV UR4, 0x400 ;  /* 0x0000040000047882 */ /* 0x000fe40000000000 */
[----:B0-----:R-:W-:-:S06]  /*00d0*/  ULEA UR4, UR5, UR4, 0x18 ;  /* 0x0000000405047291 */ /* 0x001fcc000f8ec0ff */
[----:B------:R-:W-:-:S05]  /*00e0*/  LEA R5, R9, UR4, 0x7 ;  /* 0x0000000409057c11 */ /* 0x000fca000f8e38ff */
[C---:B------:R-:W-:Y:S01]  /*00f0*/  IMAD R0, R4.reuse, 0x4, R5 ;  /* 0x0000000404007824 */ /* 0x040fe200078e0205 */
[----:B------:R-:W-:-:S04]  /*0100*/  LEA R4, R4, UR4, 0x2 ;  /* 0x0000000404047c11 */ /* 0x000fc8000f8e10ff */
[----:B--2---:R-:W-:Y:S01]  /*0110*/  STS [R0], R7 ;  /* 0x0000000700007388 */ /* 0x004fe20000000800 */
        /* <DEDUP_REMOVED lines=228> */
.L_x_7:
        /* <DEDUP_REMOVED lines=10> */
.L_x_15:


//--------------------- .nv.shared.reserved.0     --------------------------
	.section	.nv.shared.reserved.0,"aw",@nobits
	.weak		__nv_reservedSMEM_offset_0_alias
	.size		__nv_reservedSMEM_offset_0_alias, 0, 64
	.other		__nv_reservedSMEM_offset_0_alias,@"STO_CUDA_RESERVED_SHARED STV_DEFAULT"
__nv_reservedSMEM_offset_0_alias:
	.zero		0
	.zero		64


//--------------------- .nv.shared._Z12cal_phase3_2iiii --------------------------
	.section	.nv.shared._Z12cal_phase3_2iiii,"aw",@nobits
	.sectionflags	@""
	.align	4
.nv.shared._Z12cal_phase3_2iiii:
	.zero		13312


//--------------------- .nv.shared._Z16cal_phase2_blk_2ii --------------------------
	.section	.nv.shared._Z16cal_phase2_blk_2ii,"aw",@nobits
	.sectionflags	@""
	.align	4
.nv.shared._Z16cal_phase2_blk_2ii:
	.zero		9216


//--------------------- .nv.shared._Z10cal_phase3iii --------------------------
	.section	.nv.shared._Z10cal_phase3iii,"aw",@nobits
	.sectionflags	@""
	.align	4
.nv.shared._Z10cal_phase3iii:
	.zero		9216


//--------------------- .nv.shared._Z14cal_phase2_colii --------------------------
	.section	.nv.shared._Z14cal_phase2_colii,"aw",@nobits
	.sectionflags	@""
	.align	4
.nv.shared._Z14cal_phase2_colii:
	.zero		9216


//--------------------- .nv.shared._Z14cal_phase2_blkii --------------------------
	.section	.nv.shared._Z14cal_phase2_blkii,"aw",@nobits
	.sectionflags	@""
	.align	4
.nv.shared._Z14cal_phase2_blkii:
	.zero		9216


//--------------------- .nv.shared._Z14cal_phase2_rowii --------------------------
	.section	.nv.shared._Z14cal_phase2_rowii,"aw",@nobits
	.sectionflags	@""
	.align	4
.nv.shared._Z14cal_phase2_rowii:
	.zero		9216


//--------------------- .nv.shared._Z10cal_phase1i --------------------------
	.section	.nv.shared._Z10cal_phase1i,"aw",@nobits
	.sectionflags	@""
	.align	4
.nv.shared._Z10cal_phase1i:
	.zero		5120


//--------------------- .nv.constant0._Z11set_inf_rowPj --------------------------
	.section	.nv.constant0._Z11set_inf_rowPj,"a",@progbits
	.sectionflags	@""
	.align	4
.nv.constant0._Z11set_inf_rowPj:
	.zero		904


//--------------------- .nv.constant0._Z12cal_phase3_2iiii --------------------------
	.section	.nv.constant0._Z12cal_phase3_2iiii,"a",@progbits
	.sectionflags	@""
	.align	4
.nv.constant0._Z12cal_phase3_2iiii:
	.zero		912


//--------------------- .nv.constant0._Z16cal_phase2_blk_2ii --------------------------
	.section	.nv.constant0._Z16cal_phase2_blk_2ii,"a",@progbits
	.sectionflags	@""
	.align	4
.nv.constant0._Z16cal_phase2_blk_2ii:
	.zero		904


//--------------------- .nv.constant0._Z10cal_phase3iii --------------------------
	.section	.nv.constant0._Z10cal_phase3iii,"a",@progbits
	.sectionflags	@""
	.align	4
.nv.constant0._Z10cal_phase3iii:
	.zero		908


//--------------------- .nv.constant0._Z14cal_phase2_colii --------------------------
	.section	.nv.constant0._Z14cal_phase2_colii,"a",@progbits
	.sectionflags	@""
	.align	4
.nv.constant0._Z14cal_phase2_colii:
	.zero		904


//--------------------- .nv.constant0._Z14cal_phase2_blkii --------------------------
	.section	.nv.constant0._Z14cal_phase2_blkii,"a",@progbits
	.sectionflags	@""
	.align	4
.nv.constant0._Z14cal_phase2_blkii:
	.zero		904


//--------------------- .nv.constant0._Z14cal_phase2_rowii --------------------------
	.section	.nv.constant0._Z14cal_phase2_rowii,"a",@progbits
	.sectionflags	@""
	.align	4
.nv.constant0._Z14cal_phase2_rowii:
	.zero		904


//--------------------- .nv.constant0._Z10cal_phase1i --------------------------
	.section	.nv.constant0._Z10cal_phase1i,"a",@progbits
	.sectionflags	@""
	.align	4
.nv.constant0._Z10cal_phase1i:
	.zero		900


//--------------------- SYMBOLS --------------------------

	.type		.nv.reservedSmem.offset0,@object
	.size		.nv.reservedSmem.offset0,0x4
	.type		.nv.reservedSmem.cap,@object
	.size		.nv.reservedSmem.cap,0x4
